	.target	sm_90a

	.elftype	@"ET_EXEC"


//--------------------- .note.nv.tkinfo           --------------------------
	.section	.note.nv.tkinfo,"",@"SHT_NOTE"
	.sectionflags	@"SHF_NOTE_NV_TKINFO"
	.tkinfo
        /*0018*/ 	.word	0x00000002
        /*0030*/ 	.string	""
        /*0030*/ 	.string	"ptxas"
        /*0030*/ 	.string	"Cuda compilation tools, release 13.0, V13.0.88"
        /*0030*/ 	.string	"Build cuda_13.0.r13.0/compiler.36424714_0"
        /*0030*/ 	.string	"-arch sm_90a -m 64 "



//--------------------- .note.nv.cuinfo           --------------------------
	.section	.note.nv.cuinfo,"",@"SHT_NOTE"
	.sectionflags	@"SHF_NOTE_NV_CUINFO"
        /*0018*/ 	.short	0x0002
        /*001a*/ 	.short	0x005a
        /*001c*/ 	.short	0x0082
	.zero		2


//--------------------- .nv.info                  --------------------------
	.section	.nv.info,"",@"SHT_CUDA_INFO"
	.align	4


	//----- nvinfo : EIATTR_REGCOUNT
	.align		4
        /*0000*/ 	.byte	0x04, 0x2f
        /*0002*/ 	.short	(.L_15 - .L_14)
	.align		4
.L_14:
        /*0004*/ 	.word	index@(_ZN7cutlass13device_kernelINS_4gemm6kernel13GemmUniversalIN4cute5tupleIJiiiiEEENS1_10collective13CollectiveMmaINS1_34MainloopSm90TmaGmmaWarpSpecializedILi7ENS5_IJNS4_1CILi2EEESB_NSA_ILi1EEEEEENS1_35KernelTmaWarpSpecializedCooperativeEEENS5_IJNSA_ILi128EEESG_NSA_ILi64EEEEEENS_6half_tENS5_IJlSC_lEEESJ_SK_NS4_8TiledMMAINS4_8MMA_AtomIJNS4_4SM904GMMA26MMA_64x128x16_F32F16F16_SSILNSO_5MajorE0ELSQ_0ELNSO_7ScaleInE1ELSR_1EEEEEENS4_6LayoutINS5_IJSB_SC_SC_EEENS5_IJSC_NSA_ILi0EEESW_EEEEENS5_IJNS4_10UnderscoreESZ_SZ_EEEEENS4_23SM90_TMA_LOAD_MULTICASTENS4_14ComposedLayoutINS4_7SwizzleILi3ELi4ELi3EEENS4_18smem_ptr_flag_bitsILi16EEENSU_INS5_IJNSA_ILi8EEESH_EEENS5_IJSH_SC_EEEEEEEvNS4_8identityES12_S1C_vS1D_EENS_8epilogue10collective6detail29Sm90TmaWarpSpecializedAdapterINS1G_15DefaultEpilogueISJ_SK_SK_NS1F_6thread17LinearCombinationISJ_Li1EffLNS1K_9ScaleType4KindE0ELNS_15FloatRoundStyleE2ESJ_EENS1_15EpilogueDefaultEEEEEvvEEEEvNT_6ParamsE)
        /*0008*/ 	.word	0x000000a8


	//----- nvinfo : EIATTR_FRAME_SIZE
	.align		4
.L_15:
        /*000c*/ 	.byte	0x04, 0x11
        /*000e*/ 	.short	(.L_17 - .L_16)
	.align		4
.L_16:
        /*0010*/ 	.word	index@(_ZN7cutlass13device_kernelINS_4gemm6kernel13GemmUniversalIN4cute5tupleIJiiiiEEENS1_10collective13CollectiveMmaINS1_34MainloopSm90TmaGmmaWarpSpecializedILi7ENS5_IJNS4_1CILi2EEESB_NSA_ILi1EEEEEENS1_35KernelTmaWarpSpecializedCooperativeEEENS5_IJNSA_ILi128EEESG_NSA_ILi64EEEEEENS_6half_tENS5_IJlSC_lEEESJ_SK_NS4_8TiledMMAINS4_8MMA_AtomIJNS4_4SM904GMMA26MMA_64x128x16_F32F16F16_SSILNSO_5MajorE0ELSQ_0ELNSO_7ScaleInE1ELSR_1EEEEEENS4_6LayoutINS5_IJSB_SC_SC_EEENS5_IJSC_NSA_ILi0EEESW_EEEEENS5_IJNS4_10UnderscoreESZ_SZ_EEEEENS4_23SM90_TMA_LOAD_MULTICASTENS4_14ComposedLayoutINS4_7SwizzleILi3ELi4ELi3EEENS4_18smem_ptr_flag_bitsILi16EEENSU_INS5_IJNSA_ILi8EEESH_EEENS5_IJSH_SC_EEEEEEEvNS4_8identityES12_S1C_vS1D_EENS_8epilogue10collective6detail29Sm90TmaWarpSpecializedAdapterINS1G_15DefaultEpilogueISJ_SK_SK_NS1F_6thread17LinearCombinationISJ_Li1EffLNS1K_9ScaleType4KindE0ELNS_15FloatRoundStyleE2ESJ_EENS1_15EpilogueDefaultEEEEEvvEEEEvNT_6ParamsE)
        /*0014*/ 	.word	0x00000000


	//----- nvinfo : EIATTR_MIN_STACK_SIZE
	.align		4
.L_17:
        /*0018*/ 	.byte	0x04, 0x12
        /*001a*/ 	.short	(.L_19 - .L_18)
	.align		4
.L_18:
        /*001c*/ 	.word	index@(_ZN7cutlass13device_kernelINS_4gemm6kernel13GemmUniversalIN4cute5tupleIJiiiiEEENS1_10collective13CollectiveMmaINS1_34MainloopSm90TmaGmmaWarpSpecializedILi7ENS5_IJNS4_1CILi2EEESB_NSA_ILi1EEEEEENS1_35KernelTmaWarpSpecializedCooperativeEEENS5_IJNSA_ILi128EEESG_NSA_ILi64EEEEEENS_6half_tENS5_IJlSC_lEEESJ_SK_NS4_8TiledMMAINS4_8MMA_AtomIJNS4_4SM904GMMA26MMA_64x128x16_F32F16F16_SSILNSO_5MajorE0ELSQ_0ELNSO_7ScaleInE1ELSR_1EEEEEENS4_6LayoutINS5_IJSB_SC_SC_EEENS5_IJSC_NSA_ILi0EEESW_EEEEENS5_IJNS4_10UnderscoreESZ_SZ_EEEEENS4_23SM90_TMA_LOAD_MULTICASTENS4_14ComposedLayoutINS4_7SwizzleILi3ELi4ELi3EEENS4_18smem_ptr_flag_bitsILi16EEENSU_INS5_IJNSA_ILi8EEESH_EEENS5_IJSH_SC_EEEEEEEvNS4_8identityES12_S1C_vS1D_EENS_8epilogue10collective6detail29Sm90TmaWarpSpecializedAdapterINS1G_15DefaultEpilogueISJ_SK_SK_NS1F_6thread17LinearCombinationISJ_Li1EffLNS1K_9ScaleType4KindE0ELNS_15FloatRoundStyleE2ESJ_EENS1_15EpilogueDefaultEEEEEvvEEEEvNT_6ParamsE)
        /*0020*/ 	.word	0x00000000
.L_19:


//--------------------- .nv.compat                --------------------------
	.section	.nv.compat,"",@"SHT_CUDA_COMPAT_INFO"
	.align	4
        /*0000*/ 	.byte	0x02, 0x09, 0x01, 0x00, 0x02, 0x02, 0x04, 0x00, 0x02, 0x05, 0x05, 0x00, 0x03, 0x07, 0x01, 0x01
        /*0010*/ 	.byte	0x02, 0x03, 0x01, 0x00, 0x02, 0x06, 0x01, 0x00, 0x04, 0x0b, 0x08, 0x00, 0x00, 0x00, 0x00, 0x00
        /*0020*/ 	.byte	0x00, 0x00, 0x00, 0x00


//--------------------- .nv.info._ZN7cutlass13device_kernelINS_4gemm6kernel13GemmUniversalIN4cute5tupleIJiiiiEEENS1_10collective13CollectiveMmaINS1_34MainloopSm90TmaGmmaWarpSpecializedILi7ENS5_IJNS4_1CILi2EEESB_NSA_ILi1EEEEEENS1_35KernelTmaWarpSpecializedCooperativeEEENS5_IJNSA_ILi128EEESG_NSA_ILi64EEEEEENS_6half_tENS5_IJlSC_lEEESJ_SK_NS4_8TiledMMAINS4_8MMA_AtomIJNS4_4SM904GMMA26MMA_64x128x16_F32F16F16_SSILNSO_5MajorE0ELSQ_0ELNSO_7ScaleInE1ELSR_1EEEEEENS4_6LayoutINS5_IJSB_SC_SC_EEENS5_IJSC_NSA_ILi0EEESW_EEEEENS5_IJNS4_10UnderscoreESZ_SZ_EEEEENS4_23SM90_TMA_LOAD_MULTICASTENS4_14ComposedLayoutINS4_7SwizzleILi3ELi4ELi3EEENS4_18smem_ptr_flag_bitsILi16EEENSU_INS5_IJNSA_ILi8EEESH_EEENS5_IJSH_SC_EEEEEEEvNS4_8identityES12_S1C_vS1D_EENS_8epilogue10collective6detail29Sm90TmaWarpSpecializedAdapterINS1G_15DefaultEpilogueISJ_SK_SK_NS1F_6thread17LinearCombinationISJ_Li1EffLNS1K_9ScaleType4KindE0ELNS_15FloatRoundStyleE2ESJ_EENS1_15EpilogueDefaultEEEEEvvEEEEvNT_6ParamsE --------------------------
	.section	.nv.info._ZN7cutlass13device_kernelINS_4gemm6kernel13GemmUniversalIN4cute5tupleIJiiiiEEENS1_10collective13CollectiveMmaINS1_34MainloopSm90TmaGmmaWarpSpecializedILi7ENS5_IJNS4_1CILi2EEESB_NSA_ILi1EEEEEENS1_35KernelTmaWarpSpecializedCooperativeEEENS5_IJNSA_ILi128EEESG_NSA_ILi64EEEEEENS_6half_tENS5_IJlSC_lEEESJ_SK_NS4_8TiledMMAINS4_8MMA_AtomIJNS4_4SM904GMMA26MMA_64x128x16_F32F16F16_SSILNSO_5MajorE0ELSQ_0ELNSO_7ScaleInE1ELSR_1EEEEEENS4_6LayoutINS5_IJSB_SC_SC_EEENS5_IJSC_NSA_ILi0EEESW_EEEEENS5_IJNS4_10UnderscoreESZ_SZ_EEEEENS4_23SM90_TMA_LOAD_MULTICASTENS4_14ComposedLayoutINS4_7SwizzleILi3ELi4ELi3EEENS4_18smem_ptr_flag_bitsILi16EEENSU_INS5_IJNSA_ILi8EEESH_EEENS5_IJSH_SC_EEEEEEEvNS4_8identityES12_S1C_vS1D_EENS_8epilogue10collective6detail29Sm90TmaWarpSpecializedAdapterINS1G_15DefaultEpilogueISJ_SK_SK_NS1F_6thread17LinearCombinationISJ_Li1EffLNS1K_9ScaleType4KindE0ELNS_15FloatRoundStyleE2ESJ_EENS1_15EpilogueDefaultEEEEEvvEEEEvNT_6ParamsE,"",@"SHT_CUDA_INFO"
	.sectionflags	@""
	.align	4


	//----- nvinfo : EIATTR_CUDA_API_VERSION
	.align		4
        /*0000*/ 	.byte	0x04, 0x37
        /*0002*/ 	.short	(.L_21 - .L_20)
.L_20:
        /*0004*/ 	.word	0x00000082


	//----- nvinfo : EIATTR_KPARAM_INFO
	.align		4
.L_21:
        /*0008*/ 	.byte	0x04, 0x17
        /*000a*/ 	.short	(.L_23 - .L_22)
.L_22:
        /*000c*/ 	.word	0x00000000
        /*0010*/ 	.short	0x0000
        /*0012*/ 	.short	0x0070
        /*0014*/ 	.byte	0x00, 0xf0, 0x01, 0x10


	//----- nvinfo : EIATTR_SPARSE_MMA_MASK
	.align		4
.L_23:
        /*0018*/ 	.byte	0x03, 0x50
        /*001a*/ 	.short	0x0000


	//----- nvinfo : EIATTR_MAXREG_COUNT
	.align		4
        /*001c*/ 	.byte	0x03, 0x1b
        /*001e*/ 	.short	0x00a8


	//----- nvinfo : EIATTR_NUM_BARRIERS
	.align		4
        /*0020*/ 	.byte	0x02, 0x4c
        /*0022*/ 	.byte	0x01
	.zero		1


	//----- nvinfo : EIATTR_EXTERNS
	.align		4
        /*0024*/ 	.byte	0x04, 0x0f
        /*0026*/ 	.short	(.L_25 - .L_24)


	//   ....[0]....
	.align		4
.L_24:
        /*0028*/ 	.word	index@(__assertfail)


	//----- nvinfo : EIATTR_MERCURY_ISA_VERSION
	.align		4
.L_25:
        /*002c*/ 	.byte	0x03, 0x5f
        /*002e*/ 	.short	0x0101


	//----- nvinfo : EIATTR_INT_WARP_WIDE_INSTR_OFFSETS
	.align		4
        /*0030*/ 	.byte	0x04, 0x31
        /*0032*/ 	.short	(.L_27 - .L_26)


	//   ....[0]....
.L_26:
        /*0034*/ 	.word	0x000004e0


	//   ....[1]....
        /*0038*/ 	.word	0x00000510


	//   ....[2]....
        /*003c*/ 	.word	0x000006b0


	//----- nvinfo : EIATTR_COOP_GROUP_MASK_REGIDS
	.align		4
.L_27:
        /*0040*/ 	.byte	0x04, 0x29
        /*0042*/ 	.short	(.L_29 - .L_28)


	//   ....[0]....
.L_28:
        /*0044*/ 	.word	0xffffffff


	//   ....[1]....
        /*0048*/ 	.word	0xffffffff


	//   ....[2]....
        /*004c*/ 	.word	0xffffffff


	//   ....[3]....
        /*0050*/ 	.word	0xffffffff


	//   ....[4]....
        /*0054*/ 	.word	0xffffffff


	//   ....[5]....
        /*0058*/ 	.word	0xffffffff


	//----- nvinfo : EIATTR_COOP_GROUP_INSTR_OFFSETS
	.align		4
.L_29:
        /*005c*/ 	.byte	0x04, 0x28
        /*005e*/ 	.short	(.L_31 - .L_30)


	//   ....[0]....
.L_30:
        /*0060*/ 	.word	0x00000060


	//   ....[1]....
        /*0064*/ 	.word	0x00000070


	//   ....[2]....
        /*0068*/ 	.word	0x00000130


	//   ....[3]....
        /*006c*/ 	.word	0x00000330


	//   ....[4]....
        /*0070*/ 	.word	0x00000860


	//   ....[5]....
        /*0074*/ 	.word	0x000014e0


	//----- nvinfo : EIATTR_REG_RECONFIG
	.align		4
.L_31:
        /*0078*/ 	.byte	0x01, 0x54
	.zero		2


	//----- nvinfo : EIATTR_SYSCALL_OFFSETS
	.align		4
        /*007c*/ 	.byte	0x04, 0x46
        /*007e*/ 	.short	(.L_33 - .L_32)


	//   ....[0]....
.L_32:
        /*0080*/ 	.word	0x000016d0


	//----- nvinfo : EIATTR_MBARRIER_INSTR_OFFSETS
	.align		4
.L_33:
        /*0084*/ 	.byte	0x04, 0x39
        /*0086*/ 	.short	(.L_35 - .L_34)


	//   ....[0]....
.L_34:
        /*0088*/ 	.word	0x00000230
        /*008c*/ 	.word	0x000000ff
        /*0090*/ 	.word	0x00000000
        /*0094*/ 	.short	0x0100
        /*0096*/ 	.byte	0x08
	.zero		1


	//   ....[1]....
        /*0098*/ 	.word	0x00000240
        /*009c*/ 	.word	0x000000ff
        /*00a0*/ 	.word	0x00000038
        /*00a4*/ 	.short	0x0100
        /*00a6*/ 	.byte	0x08
	.zero		1


	//   ....[2]....
        /*00a8*/ 	.word	0x00000250
        /*00ac*/ 	.word	0x000000ff
        /*00b0*/ 	.word	0x00000008
        /*00b4*/ 	.short	0x0100
        /*00b6*/ 	.byte	0x08
	.zero		1


	//   ....[3]....
        /*00b8*/ 	.word	0x00000260
        /*00bc*/ 	.word	0x000000ff
        /*00c0*/ 	.word	0x00000040
        /*00c4*/ 	.short	0x0100
        /*00c6*/ 	.byte	0x08
	.zero		1


	//   ....[4]....
        /*00c8*/ 	.word	0x00000270
        /*00cc*/ 	.word	0x000000ff
        /*00d0*/ 	.word	0x00000010
        /*00d4*/ 	.short	0x0100
        /*00d6*/ 	.byte	0x08
	.zero		1


	//   ....[5]....
        /*00d8*/ 	.word	0x00000280
        /*00dc*/ 	.word	0x000000ff
        /*00e0*/ 	.word	0x00000048
        /*00e4*/ 	.short	0x0100
        /*00e6*/ 	.byte	0x08
	.zero		1


	//   ....[6]....
        /*00e8*/ 	.word	0x00000290
        /*00ec*/ 	.word	0x000000ff
        /*00f0*/ 	.word	0x00000018
        /*00f4*/ 	.short	0x0100
        /*00f6*/ 	.byte	0x08
	.zero		1


	//   ....[7]....
        /*00f8*/ 	.word	0x000002a0
        /*00fc*/ 	.word	0x000000ff
        /*0100*/ 	.word	0x00000050
        /*0104*/ 	.short	0x0100
        /*0106*/ 	.byte	0x08
	.zero		1


	//   ....[8]....
        /*0108*/ 	.word	0x000002b0
        /*010c*/ 	.word	0x000000ff
        /*0110*/ 	.word	0x00000020
        /*0114*/ 	.short	0x0100
        /*0116*/ 	.byte	0x08
	.zero		1


	//   ....[9]....
        /*0118*/ 	.word	0x000002c0
        /*011c*/ 	.word	0x000000ff
        /*0120*/ 	.word	0x00000058
        /*0124*/ 	.short	0x0100
        /*0126*/ 	.byte	0x08
	.zero		1


	//   ....[10]....
        /*0128*/ 	.word	0x000002d0
        /*012c*/ 	.word	0x000000ff
        /*0130*/ 	.word	0x00000028
        /*0134*/ 	.short	0x0100
        /*0136*/ 	.byte	0x08
	.zero		1


	//   ....[11]....
        /*0138*/ 	.word	0x000002e0
        /*013c*/ 	.word	0x000000ff
        /*0140*/ 	.word	0x00000060
        /*0144*/ 	.short	0x0100
        /*0146*/ 	.byte	0x08
	.zero		1


	//   ....[12]....
        /*0148*/ 	.word	0x000002f0
        /*014c*/ 	.word	0x000000ff
        /*0150*/ 	.word	0x00000030
        /*0154*/ 	.short	0x0100
        /*0156*/ 	.byte	0x08
	.zero		1


	//   ....[13]....
        /*0158*/ 	.word	0x00000300
        /*015c*/ 	.word	0x000000ff
        /*0160*/ 	.word	0x00000068
        /*0164*/ 	.short	0x0100
        /*0166*/ 	.byte	0x08
	.zero		1


	//   ....[14]....
        /*0168*/ 	.word	0x00000740
        /*016c*/ 	.word	0x000000ff
        /*0170*/ 	.word	0x00000080
        /*0174*/ 	.short	0x0100
        /*0176*/ 	.byte	0x06
	.zero		1


	//   ....[15]....
        /*0178*/ 	.word	0x000007e0
        /*017c*/ 	.word	0x000000ff
        /*0180*/ 	.word	0x00000088
        /*0184*/ 	.short	0x0100
        /*0186*/ 	.byte	0x06
	.zero		1


	//   ....[16]....
        /*0188*/ 	.word	0x00001790
        /*018c*/ 	.word	0x00000003
        /*0190*/ 	.word	0x00000000
        /*0194*/ 	.short	0x010a
        /*0196*/ 	.byte	0x3f
	.zero		1


	//   ....[17]....
        /*0198*/ 	.word	0x000017f0
        /*019c*/ 	.word	0x00000003
        /*01a0*/ 	.word	0x00000000
        /*01a4*/ 	.short	0x010a
        /*01a6*/ 	.byte	0x3f
	.zero		1


	//   ....[18]....
        /*01a8*/ 	.word	0x00001b70
        /*01ac*/ 	.word	0x00000005
        /*01b0*/ 	.word	0x00000000
        /*01b4*/ 	.short	0x010a
        /*01b6*/ 	.byte	0x3f
	.zero		1


	//   ....[19]....
        /*01b8*/ 	.word	0x00001bb0
        /*01bc*/ 	.word	0x00000005
        /*01c0*/ 	.word	0x00000000
        /*01c4*/ 	.short	0x010a
        /*01c6*/ 	.byte	0x3f
	.zero		1


	//   ....[20]....
        /*01c8*/ 	.word	0x00001e10
        /*01cc*/ 	.word	0x00000004
        /*01d0*/ 	.word	0x00000000
        /*01d4*/ 	.short	0x0101
        /*01d6*/ 	.byte	0x3f
	.zero		1


	//   ....[21]....
        /*01d8*/ 	.word	0x00002030
        /*01dc*/ 	.word	0x00000000
        /*01e0*/ 	.word	0x00000000
        /*01e4*/ 	.short	0x0101
        /*01e6*/ 	.byte	0x3f
	.zero		1


	//   ....[22]....
        /*01e8*/ 	.word	0x00007260
        /*01ec*/ 	.word	0x00000015
        /*01f0*/ 	.word	0x00000038
        /*01f4*/ 	.short	0x010a
        /*01f6*/ 	.byte	0x3f
	.zero		1


	//   ....[23]....
        /*01f8*/ 	.word	0x00007680
        /*01fc*/ 	.word	0x00000006
        /*0200*/ 	.word	0x00000088
        /*0204*/ 	.short	0x0101
        /*0206*/ 	.byte	0x3f
	.zero		1


	//   ....[24]....
        /*0208*/ 	.word	0x00007d80
        /*020c*/ 	.word	0x00000007
        /*0210*/ 	.word	0x00000000
        /*0214*/ 	.short	0x010a
        /*0216*/ 	.byte	0x3f
	.zero		1


	//   ....[25]....
        /*0218*/ 	.word	0x00007e00
        /*021c*/ 	.word	0x00000008
        /*0220*/ 	.word	0x00000000
        /*0224*/ 	.short	0x010a
        /*0226*/ 	.byte	0x3f
	.zero		1


	//   ....[26]....
        /*0228*/ 	.word	0x00007e90
        /*022c*/ 	.word	0x00000009
        /*0230*/ 	.word	0x00000000
        /*0234*/ 	.short	0x010a
        /*0236*/ 	.byte	0x3f
	.zero		1


	//   ....[27]....
        /*0238*/ 	.word	0x00007f20
        /*023c*/ 	.word	0x00000008
        /*0240*/ 	.word	0x00000000
        /*0244*/ 	.short	0x010a
        /*0246*/ 	.byte	0x3f
	.zero		1


	//   ....[28]....
        /*0248*/ 	.word	0x00007fb0
        /*024c*/ 	.word	0x00000009
        /*0250*/ 	.word	0x00000000
        /*0254*/ 	.short	0x010a
        /*0256*/ 	.byte	0x3f
	.zero		1


	//   ....[29]....
        /*0258*/ 	.word	0x00008040
        /*025c*/ 	.word	0x00000006
        /*0260*/ 	.word	0x00000000
        /*0264*/ 	.short	0x010a
        /*0266*/ 	.byte	0x3f
	.zero		1


	//   ....[30]....
        /*0268*/ 	.word	0x000080d0
        /*026c*/ 	.word	0x00000003
        /*0270*/ 	.word	0x00000000
        /*0274*/ 	.short	0x010a
        /*0276*/ 	.byte	0x3f
	.zero		1


	//   ....[31]....
        /*0278*/ 	.word	0x00008130
        /*027c*/ 	.word	0x00000003
        /*0280*/ 	.word	0x00000000
        /*0284*/ 	.short	0x010a
        /*0286*/ 	.byte	0x3f
	.zero		1


	//   ....[32]....
        /*0288*/ 	.word	0x00008180
        /*028c*/ 	.word	0x00000005
        /*0290*/ 	.word	0x00000000
        /*0294*/ 	.short	0x010a
        /*0296*/ 	.byte	0x3f
	.zero		1


	//   ....[33]....
        /*0298*/ 	.word	0x00008250
        /*029c*/ 	.word	0x00000015
        /*02a0*/ 	.word	0x00000038
        /*02a4*/ 	.short	0x010a
        /*02a6*/ 	.byte	0x3f
	.zero		1


	//   ....[34]....
        /*02a8*/ 	.word	0x00008320
        /*02ac*/ 	.word	0x00000007
        /*02b0*/ 	.word	0x00000000
        /*02b4*/ 	.short	0x010a
        /*02b6*/ 	.byte	0x3f
	.zero		1


	//   ....[35]....
        /*02b8*/ 	.word	0x00008370
        /*02bc*/ 	.word	0x00000008
        /*02c0*/ 	.word	0x00000000
        /*02c4*/ 	.short	0x010a
        /*02c6*/ 	.byte	0x3f
	.zero		1


	//   ....[36]....
        /*02c8*/ 	.word	0x000083c0
        /*02cc*/ 	.word	0x00000009
        /*02d0*/ 	.word	0x00000000
        /*02d4*/ 	.short	0x010a
        /*02d6*/ 	.byte	0x3f
	.zero		1


	//   ....[37]....
        /*02d8*/ 	.word	0x00008410
        /*02dc*/ 	.word	0x00000008
        /*02e0*/ 	.word	0x00000000
        /*02e4*/ 	.short	0x010a
        /*02e6*/ 	.byte	0x3f
	.zero		1


	//   ....[38]....
        /*02e8*/ 	.word	0x00008460
        /*02ec*/ 	.word	0x00000009
        /*02f0*/ 	.word	0x00000000
        /*02f4*/ 	.short	0x010a
        /*02f6*/ 	.byte	0x3f
	.zero		1


	//   ....[39]....
        /*02f8*/ 	.word	0x000084b0
        /*02fc*/ 	.word	0x00000006
        /*0300*/ 	.word	0x00000000
        /*0304*/ 	.short	0x010a
        /*0306*/ 	.byte	0x3f
	.zero		1


	//----- nvinfo : EIATTR_NUM_MBARRIERS
	.align		4
.L_35:
        /*0308*/ 	.byte	0x03, 0x38
        /*030a*/ 	.short	0x0010


	//----- nvinfo : EIATTR_EXIT_INSTR_OFFSETS
	.align		4
        /*030c*/ 	.byte	0x04, 0x1c
        /*030e*/ 	.short	(.L_37 - .L_36)


	//   ....[0]....
.L_36:
        /*0310*/ 	.word	0x00000a30


	//   ....[1]....
        /*0314*/ 	.word	0x00001240


	//   ....[2]....
        /*0318*/ 	.word	0x00006920


	//   ....[3]....
        /*031c*/ 	.word	0x00006e80


	//   ....[4]....
        /*0320*/ 	.word	0x00008120


	//----- nvinfo : EIATTR_MAX_THREADS
	.align		4
.L_37:
        /*0324*/ 	.byte	0x04, 0x05
        /*0326*/ 	.short	(.L_39 - .L_38)
.L_38:
        /*0328*/ 	.word	0x00000180
        /*032c*/ 	.word	0x00000001
        /*0330*/ 	.word	0x00000001


	//----- nvinfo : EIATTR_CRS_STACK_SIZE
	.align		4
.L_39:
        /*0334*/ 	.byte	0x04, 0x1e
        /*0336*/ 	.short	(.L_41 - .L_40)
.L_40:
        /*0338*/ 	.word	0x00000000


	//----- nvinfo : EIATTR_CBANK_PARAM_SIZE
	.align		4
.L_41:
        /*033c*/ 	.byte	0x03, 0x19
        /*033e*/ 	.short	0x0470


	//----- nvinfo : EIATTR_PARAM_CBANK
	.align		4
        /*0340*/ 	.byte	0x04, 0x0a
        /*0342*/ 	.short	(.L_43 - .L_42)
	.align		4
.L_42:
        /*0344*/ 	.word	index@(.nv.constant0._ZN7cutlass13device_kernelINS_4gemm6kernel13GemmUniversalIN4cute5tupleIJiiiiEEENS1_10collective13CollectiveMmaINS1_34MainloopSm90TmaGmmaWarpSpecializedILi7ENS5_IJNS4_1CILi2EEESB_NSA_ILi1EEEEEENS1_35KernelTmaWarpSpecializedCooperativeEEENS5_IJNSA_ILi128EEESG_NSA_ILi64EEEEEENS_6half_tENS5_IJlSC_lEEESJ_SK_NS4_8TiledMMAINS4_8MMA_AtomIJNS4_4SM904GMMA26MMA_64x128x16_F32F16F16_SSILNSO_5MajorE0ELSQ_0ELNSO_7ScaleInE1ELSR_1EEEEEENS4_6LayoutINS5_IJSB_SC_SC_EEENS5_IJSC_NSA_ILi0EEESW_EEEEENS5_IJNS4_10UnderscoreESZ_SZ_EEEEENS4_23SM90_TMA_LOAD_MULTICASTENS4_14ComposedLayoutINS4_7SwizzleILi3ELi4ELi3EEENS4_18smem_ptr_flag_bitsILi16EEENSU_INS5_IJNSA_ILi8EEESH_EEENS5_IJSH_SC_EEEEEEEvNS4_8identityES12_S1C_vS1D_EENS_8epilogue10collective6detail29Sm90TmaWarpSpecializedAdapterINS1G_15DefaultEpilogueISJ_SK_SK_NS1F_6thread17LinearCombinationISJ_Li1EffLNS1K_9ScaleType4KindE0ELNS_15FloatRoundStyleE2ESJ_EENS1_15EpilogueDefaultEEEEEvvEEEEvNT_6ParamsE)
        /*0348*/ 	.short	0x0210
        /*034a*/ 	.short	0x0470


	//----- nvinfo : EIATTR_SW_WAR
	.align		4
.L_43:
        /*034c*/ 	.byte	0x04, 0x36
        /*034e*/ 	.short	(.L_45 - .L_44)
.L_44:
        /*0350*/ 	.word	0x00000008
.L_45:


//--------------------- .nv.callgraph             --------------------------
	.section	.nv.callgraph,"",@"SHT_CUDA_CALLGRAPH"
	.align	4
	.sectionentsize	8
	.align		4
        /*0000*/ 	.word	0x00000000
	.align		4
        /*0004*/ 	.word	0xffffffff
	.align		4
        /*0008*/ 	.word	index@(_ZN7cutlass13device_kernelINS_4gemm6kernel13GemmUniversalIN4cute5tupleIJiiiiEEENS1_10collective13CollectiveMmaINS1_34MainloopSm90TmaGmmaWarpSpecializedILi7ENS5_IJNS4_1CILi2EEESB_NSA_ILi1EEEEEENS1_35KernelTmaWarpSpecializedCooperativeEEENS5_IJNSA_ILi128EEESG_NSA_ILi64EEEEEENS_6half_tENS5_IJlSC_lEEESJ_SK_NS4_8TiledMMAINS4_8MMA_AtomIJNS4_4SM904GMMA26MMA_64x128x16_F32F16F16_SSILNSO_5MajorE0ELSQ_0ELNSO_7ScaleInE1ELSR_1EEEEEENS4_6LayoutINS5_IJSB_SC_SC_EEENS5_IJSC_NSA_ILi0EEESW_EEEEENS5_IJNS4_10UnderscoreESZ_SZ_EEEEENS4_23SM90_TMA_LOAD_MULTICASTENS4_14ComposedLayoutINS4_7SwizzleILi3ELi4ELi3EEENS4_18smem_ptr_flag_bitsILi16EEENSU_INS5_IJNSA_ILi8EEESH_EEENS5_IJSH_SC_EEEEEEEvNS4_8identityES12_S1C_vS1D_EENS_8epilogue10collective6detail29Sm90TmaWarpSpecializedAdapterINS1G_15DefaultEpilogueISJ_SK_SK_NS1F_6thread17LinearCombinationISJ_Li1EffLNS1K_9ScaleType4KindE0ELNS_15FloatRoundStyleE2ESJ_EENS1_15EpilogueDefaultEEEEEvvEEEEvNT_6ParamsE)
	.align		4
        /*000c*/ 	.word	index@(__assertfail)
	.align		4
        /*0010*/ 	.word	0x00000000
	.align		4
        /*0014*/ 	.word	0xfffffffe
	.align		4
        /*0018*/ 	.word	0x00000000
	.align		4
        /*001c*/ 	.word	0xfffffffd
	.align		4
        /*0020*/ 	.word	0x00000000
	.align		4
        /*0024*/ 	.word	0xfffffffc


//--------------------- .nv.constant4             --------------------------
	.section	.nv.constant4,"a",@progbits
	.align	8
	.align		8
.nv.constant4:
        /*0000*/ 	.dword	__assertfail
	.align		8
        /*0008*/ 	.dword	__unnamed_1
	.align		8
        /*0010*/ 	.dword	_ZN40_INTERNAL_581af033_4_k_cu_01d3e7d5_208264cuda3std3__45__cpo5beginE
	.align		8
        /*0018*/ 	.dword	_ZN40_INTERNAL_581af033_4_k_cu_01d3e7d5_208264cuda3std3__45__cpo3endE
	.align		8
        /*0020*/ 	.dword	_ZN40_INTERNAL_581af033_4_k_cu_01d3e7d5_208264cuda3std3__45__cpo6cbeginE
	.align		8
        /*0028*/ 	.dword	_ZN40_INTERNAL_581af033_4_k_cu_01d3e7d5_208264cuda3std3__45__cpo4cendE
	.align		8
        /*0030*/ 	.dword	_ZN40_INTERNAL_581af033_4_k_cu_01d3e7d5_208264cuda3std3__442_GLOBAL__N__581af033_4_k_cu_01d3e7d5_208266ignoreE
	.align		8
        /*0038*/ 	.dword	_ZN40_INTERNAL_581af033_4_k_cu_01d3e7d5_208264cuda3std3__419piecewise_constructE
	.align		8
        /*0040*/ 	.dword	_ZN40_INTERNAL_581af033_4_k_cu_01d3e7d5_208264cuda3std3__48in_placeE
	.align		8
        /*0048*/ 	.dword	_ZN40_INTERNAL_581af033_4_k_cu_01d3e7d5_208264cuda3std6ranges3__45__cpo4swapE
	.align		8
        /*0050*/ 	.dword	_ZN40_INTERNAL_581af033_4_k_cu_01d3e7d5_208264cuda3std6ranges3__45__cpo9iter_moveE
	.align		8
        /*0058*/ 	.dword	_ZN40_INTERNAL_581af033_4_k_cu_01d3e7d5_208264cute7productE
	.align		8
        /*0060*/ 	.dword	_ZN40_INTERNAL_581af033_4_k_cu_01d3e7d5_208264cute1_E
	.align		8
        /*0068*/ 	.dword	$str$22
	.align		8
        /*0070*/ 	.dword	$str$23


//--------------------- .text._ZN7cutlass13device_kernelINS_4gemm6kernel13GemmUniversalIN4cute5tupleIJiiiiEEENS1_10collective13CollectiveMmaINS1_34MainloopSm90TmaGmmaWarpSpecializedILi7ENS5_IJNS4_1CILi2EEESB_NSA_ILi1EEEEEENS1_35KernelTmaWarpSpecializedCooperativeEEENS5_IJNSA_ILi128EEESG_NSA_ILi64EEEEEENS_6half_tENS5_IJlSC_lEEESJ_SK_NS4_8TiledMMAINS4_8MMA_AtomIJNS4_4SM904GMMA26MMA_64x128x16_F32F16F16_SSILNSO_5MajorE0ELSQ_0ELNSO_7ScaleInE1ELSR_1EEEEEENS4_6LayoutINS5_IJSB_SC_SC_EEENS5_IJSC_NSA_ILi0EEESW_EEEEENS5_IJNS4_10UnderscoreESZ_SZ_EEEEENS4_23SM90_TMA_LOAD_MULTICASTENS4_14ComposedLayoutINS4_7SwizzleILi3ELi4ELi3EEENS4_18smem_ptr_flag_bitsILi16EEENSU_INS5_IJNSA_ILi8EEESH_EEENS5_IJSH_SC_EEEEEEEvNS4_8identityES12_S1C_vS1D_EENS_8epilogue10collective6detail29Sm90TmaWarpSpecializedAdapterINS1G_15DefaultEpilogueISJ_SK_SK_NS1F_6thread17LinearCombinationISJ_Li1EffLNS1K_9ScaleType4KindE0ELNS_15FloatRoundStyleE2ESJ_EENS1_15EpilogueDefaultEEEEEvvEEEEvNT_6ParamsE --------------------------
	.section	.text._ZN7cutlass13device_kernelINS_4gemm6kernel13GemmUniversalIN4cute5tupleIJiiiiEEENS1_10collective13CollectiveMmaINS1_34MainloopSm90TmaGmmaWarpSpecializedILi7ENS5_IJNS4_1CILi2EEESB_NSA_ILi1EEEEEENS1_35KernelTmaWarpSpecializedCooperativeEEENS5_IJNSA_ILi128EEESG_NSA_ILi64EEEEEENS_6half_tENS5_IJlSC_lEEESJ_SK_NS4_8TiledMMAINS4_8MMA_AtomIJNS4_4SM904GMMA26MMA_64x128x16_F32F16F16_SSILNSO_5MajorE0ELSQ_0ELNSO_7ScaleInE1ELSR_1EEEEEENS4_6LayoutINS5_IJSB_SC_SC_EEENS5_IJSC_NSA_ILi0EEESW_EEEEENS5_IJNS4_10UnderscoreESZ_SZ_EEEEENS4_23SM90_TMA_LOAD_MULTICASTENS4_14ComposedLayoutINS4_7SwizzleILi3ELi4ELi3EEENS4_18smem_ptr_flag_bitsILi16EEENSU_INS5_IJNSA_ILi8EEESH_EEENS5_IJSH_SC_EEEEEEEvNS4_8identityES12_S1C_vS1D_EENS_8epilogue10collective6detail29Sm90TmaWarpSpecializedAdapterINS1G_15DefaultEpilogueISJ_SK_SK_NS1F_6thread17LinearCombinationISJ_Li1EffLNS1K_9ScaleType4KindE0ELNS_15FloatRoundStyleE2ESJ_EENS1_15EpilogueDefaultEEEEEvvEEEEvNT_6ParamsE,"ax",@progbits
	.align	128
.text._ZN7cutlass13device_kernelINS_4gemm6kernel13GemmUniversalIN4cute5tupleIJiiiiEEENS1_10collective13CollectiveMmaINS1_34MainloopSm90TmaGmmaWarpSpecializedILi7ENS5_IJNS4_1CILi2EEESB_NSA_ILi1EEEEEENS1_35KernelTmaWarpSpecializedCooperativeEEENS5_IJNSA_ILi128EEESG_NSA_ILi64EEEEEENS_6half_tENS5_IJlSC_lEEESJ_SK_NS4_8TiledMMAINS4_8MMA_AtomIJNS4_4SM904GMMA26MMA_64x128x16_F32F16F16_SSILNSO_5MajorE0ELSQ_0ELNSO_7ScaleInE1ELSR_1EEEEEENS4_6LayoutINS5_IJSB_SC_SC_EEENS5_IJSC_NSA_ILi0EEESW_EEEEENS5_IJNS4_10UnderscoreESZ_SZ_EEEEENS4_23SM90_TMA_LOAD_MULTICASTENS4_14ComposedLayoutINS4_7SwizzleILi3ELi4ELi3EEENS4_18smem_ptr_flag_bitsILi16EEENSU_INS5_IJNSA_ILi8EEESH_EEENS5_IJSH_SC_EEEEEEEvNS4_8identityES12_S1C_vS1D_EENS_8epilogue10collective6detail29Sm90TmaWarpSpecializedAdapterINS1G_15DefaultEpilogueISJ_SK_SK_NS1F_6thread17LinearCombinationISJ_Li1EffLNS1K_9ScaleType4KindE0ELNS_15FloatRoundStyleE2ESJ_EENS1_15EpilogueDefaultEEEEEvvEEEEvNT_6ParamsE:
        .type           _ZN7cutlass13device_kernelINS_4gemm6kernel13GemmUniversalIN4cute5tupleIJiiiiEEENS1_10collective13CollectiveMmaINS1_34MainloopSm90TmaGmmaWarpSpecializedILi7ENS5_IJNS4_1CILi2EEESB_NSA_ILi1EEEEEENS1_35KernelTmaWarpSpecializedCooperativeEEENS5_IJNSA_ILi128EEESG_NSA_ILi64EEEEEENS_6half_tENS5_IJlSC_lEEESJ_SK_NS4_8TiledMMAINS4_8MMA_AtomIJNS4_4SM904GMMA26MMA_64x128x16_F32F16F16_SSILNSO_5MajorE0ELSQ_0ELNSO_7ScaleInE1ELSR_1EEEEEENS4_6LayoutINS5_IJSB_SC_SC_EEENS5_IJSC_NSA_ILi0EEESW_EEEEENS5_IJNS4_10UnderscoreESZ_SZ_EEEEENS4_23SM90_TMA_LOAD_MULTICASTENS4_14ComposedLayoutINS4_7SwizzleILi3ELi4ELi3EEENS4_18smem_ptr_flag_bitsILi16EEENSU_INS5_IJNSA_ILi8EEESH_EEENS5_IJSH_SC_EEEEEEEvNS4_8identityES12_S1C_vS1D_EENS_8epilogue10collective6detail29Sm90TmaWarpSpecializedAdapterINS1G_15DefaultEpilogueISJ_SK_SK_NS1F_6thread17LinearCombinationISJ_Li1EffLNS1K_9ScaleType4KindE0ELNS_15FloatRoundStyleE2ESJ_EENS1_15EpilogueDefaultEEEEEvvEEEEvNT_6ParamsE,@function
        .size           _ZN7cutlass13device_kernelINS_4gemm6kernel13GemmUniversalIN4cute5tupleIJiiiiEEENS1_10collective13CollectiveMmaINS1_34MainloopSm90TmaGmmaWarpSpecializedILi7ENS5_IJNS4_1CILi2EEESB_NSA_ILi1EEEEEENS1_35KernelTmaWarpSpecializedCooperativeEEENS5_IJNSA_ILi128EEESG_NSA_ILi64EEEEEENS_6half_tENS5_IJlSC_lEEESJ_SK_NS4_8TiledMMAINS4_8MMA_AtomIJNS4_4SM904GMMA26MMA_64x128x16_F32F16F16_SSILNSO_5MajorE0ELSQ_0ELNSO_7ScaleInE1ELSR_1EEEEEENS4_6LayoutINS5_IJSB_SC_SC_EEENS5_IJSC_NSA_ILi0EEESW_EEEEENS5_IJNS4_10UnderscoreESZ_SZ_EEEEENS4_23SM90_TMA_LOAD_MULTICASTENS4_14ComposedLayoutINS4_7SwizzleILi3ELi4ELi3EEENS4_18smem_ptr_flag_bitsILi16EEENSU_INS5_IJNSA_ILi8EEESH_EEENS5_IJSH_SC_EEEEEEEvNS4_8identityES12_S1C_vS1D_EENS_8epilogue10collective6detail29Sm90TmaWarpSpecializedAdapterINS1G_15DefaultEpilogueISJ_SK_SK_NS1F_6thread17LinearCombinationISJ_Li1EffLNS1K_9ScaleType4KindE0ELNS_15FloatRoundStyleE2ESJ_EENS1_15EpilogueDefaultEEEEEvvEEEEvNT_6ParamsE,(.L_x_205 - _ZN7cutlass13device_kernelINS_4gemm6kernel13GemmUniversalIN4cute5tupleIJiiiiEEENS1_10collective13CollectiveMmaINS1_34MainloopSm90TmaGmmaWarpSpecializedILi7ENS5_IJNS4_1CILi2EEESB_NSA_ILi1EEEEEENS1_35KernelTmaWarpSpecializedCooperativeEEENS5_IJNSA_ILi128EEESG_NSA_ILi64EEEEEENS_6half_tENS5_IJlSC_lEEESJ_SK_NS4_8TiledMMAINS4_8MMA_AtomIJNS4_4SM904GMMA26MMA_64x128x16_F32F16F16_SSILNSO_5MajorE0ELSQ_0ELNSO_7ScaleInE1ELSR_1EEEEEENS4_6LayoutINS5_IJSB_SC_SC_EEENS5_IJSC_NSA_ILi0EEESW_EEEEENS5_IJNS4_10UnderscoreESZ_SZ_EEEEENS4_23SM90_TMA_LOAD_MULTICASTENS4_14ComposedLayoutINS4_7SwizzleILi3ELi4ELi3EEENS4_18smem_ptr_flag_bitsILi16EEENSU_INS5_IJNSA_ILi8EEESH_EEENS5_IJSH_SC_EEEEEEEvNS4_8identityES12_S1C_vS1D_EENS_8epilogue10collective6detail29Sm90TmaWarpSpecializedAdapterINS1G_15DefaultEpilogueISJ_SK_SK_NS1F_6thread17LinearCombinationISJ_Li1EffLNS1K_9ScaleType4KindE0ELNS_15FloatRoundStyleE2ESJ_EENS1_15EpilogueDefaultEEEEEvvEEEEvNT_6ParamsE)
        .other          _ZN7cutlass13device_kernelINS_4gemm6kernel13GemmUniversalIN4cute5tupleIJiiiiEEENS1_10collective13CollectiveMmaINS1_34MainloopSm90TmaGmmaWarpSpecializedILi7ENS5_IJNS4_1CILi2EEESB_NSA_ILi1EEEEEENS1_35KernelTmaWarpSpecializedCooperativeEEENS5_IJNSA_ILi128EEESG_NSA_ILi64EEEEEENS_6half_tENS5_IJlSC_lEEESJ_SK_NS4_8TiledMMAINS4_8MMA_AtomIJNS4_4SM904GMMA26MMA_64x128x16_F32F16F16_SSILNSO_5MajorE0ELSQ_0ELNSO_7ScaleInE1ELSR_1EEEEEENS4_6LayoutINS5_IJSB_SC_SC_EEENS5_IJSC_NSA_ILi0EEESW_EEEEENS5_IJNS4_10UnderscoreESZ_SZ_EEEEENS4_23SM90_TMA_LOAD_MULTICASTENS4_14ComposedLayoutINS4_7SwizzleILi3ELi4ELi3EEENS4_18smem_ptr_flag_bitsILi16EEENSU_INS5_IJNSA_ILi8EEESH_EEENS5_IJSH_SC_EEEEEEEvNS4_8identityES12_S1C_vS1D_EENS_8epilogue10collective6detail29Sm90TmaWarpSpecializedAdapterINS1G_15DefaultEpilogueISJ_SK_SK_NS1F_6thread17LinearCombinationISJ_Li1EffLNS1K_9ScaleType4KindE0ELNS_15FloatRoundStyleE2ESJ_EENS1_15EpilogueDefaultEEEEEvvEEEEvNT_6ParamsE,@"STO_CUDA_ENTRY STV_DEFAULT"
_ZN7cutlass13device_kernelINS_4gemm6kernel13GemmUniversalIN4cute5tupleIJiiiiEEENS1_10collective13CollectiveMmaINS1_34MainloopSm90TmaGmmaWarpSpecializedILi7ENS5_IJNS4_1CILi2EEESB_NSA_ILi1EEEEEENS1_35KernelTmaWarpSpecializedCooperativeEEENS5_IJNSA_ILi128EEESG_NSA_ILi64EEEEEENS_6half_tENS5_IJlSC_lEEESJ_SK_NS4_8TiledMMAINS4_8MMA_AtomIJNS4_4SM904GMMA26MMA_64x128x16_F32F16F16_SSILNSO_5MajorE0ELSQ_0ELNSO_7ScaleInE1ELSR_1EEEEEENS4_6LayoutINS5_IJSB_SC_SC_EEENS5_IJSC_NSA_ILi0EEESW_EEEEENS5_IJNS4_10UnderscoreESZ_SZ_EEEEENS4_23SM90_TMA_LOAD_MULTICASTENS4_14ComposedLayoutINS4_7SwizzleILi3ELi4ELi3EEENS4_18smem_ptr_flag_bitsILi16EEENSU_INS5_IJNSA_ILi8EEESH_EEENS5_IJSH_SC_EEEEEEEvNS4_8identityES12_S1C_vS1D_EENS_8epilogue10collective6detail29Sm90TmaWarpSpecializedAdapterINS1G_15DefaultEpilogueISJ_SK_SK_NS1F_6thread17LinearCombinationISJ_Li1EffLNS1K_9ScaleType4KindE0ELNS_15FloatRoundStyleE2ESJ_EENS1_15EpilogueDefaultEEEEEvvEEEEvNT_6ParamsE:
[----:B------:R-:W0:Y:S01]  /*0000*/  LDC R1, c[0x0][0x28] ;  /* 0x00000a00ff017b82 */ /* 0x000e220000000800 */
[----:B------:R-:W1:Y:S01]  /*0010*/  S2R R95, SR_TID.X ;  /* 0x00000000005f7919 */ /* 0x000e620000002100 */
[----:B------:R-:W-:Y:S01]  /*0020*/  ELECT P0, URZ, PT ;  /* 0x00000000003f782f */ /* 0x000fe20003800000 */
[----:B------:R-:W-:Y:S01]  /*0030*/  BSSY B0, `(.L_x_0) ;  /* 0x000000f000007945 */ /* 0x000fe20003800000 */
[--C-:B-1----:R-:W-:Y:S02]  /*0040*/  SHF.R.U32.HI R0, RZ, 0x5, R95.reuse ;  /* 0x00000005ff007819 */ /* 0x102fe4000001165f */
[----:B------:R-:W-:-:S03]  /*0050*/  SHF.R.U32.HI R7, RZ, 0x7, R95 ;  /* 0x00000007ff077819 */ /* 0x000fc6000001165f */
[----:B------:R-:W1:Y:S04]  /*0060*/  SHFL.IDX PT, R3, R0, RZ, 0x1f ;  /* 0x00001fff00037589 */ /* 0x000e6800000e0000 */
[----:B------:R2:W3:Y:S01]  /*0070*/  SHFL.IDX PT, R2, R7, RZ, 0x1f ;  /* 0x00001fff07027589 */ /* 0x0004e200000e0000 */
[----:B-1----:R-:W-:-:S13]  /*0080*/  ISETP.NE.OR P0, PT, R3, RZ, !P0 ;  /* 0x000000ff0300720c */ /* 0x002fda0004705670 */
[----:B0-23--:R-:W-:Y:S05]  /*0090*/  @P0 BRA `(.L_x_1) ;  /* 0x0000000000200947 */ /* 0x00dfea0003800000 */
[----:B------:R-:W-:Y:S02]  /*00a0*/  ULDC.64 UR4, c[0x0][0x198] ;  /* 0x0000660000047ab9 */ /* 0x000fe40000000a00 */
[----:B------:R-:W-:Y:S02]  /*00b0*/  UIADD3 UR6, UP0, UR4, 0xf0, URZ ;  /* 0x000000f004067890 */ /* 0x000fe4000ff1e03f */
[----:B------:R-:W-:Y:S02]  /*00c0*/  UIADD3 UR4, UP1, UR4, 0x1f0, URZ ;  /* 0x000001f004047890 */ /* 0x000fe4000ff3e03f */
[----:B------:R-:W-:Y:S02]  /*00d0*/  UIADD3.X UR7, URZ, UR5, URZ, UP0, !UPT ;  /* 0x000000053f077290 */ /* 0x000fe400087fe43f */
[----:B------:R-:W-:-:S07]  /*00e0*/  UIADD3.X UR5, URZ, UR5, URZ, UP1, !UPT ;  /* 0x000000053f057290 */ /* 0x000fce0008ffe43f */
[----:B------:R0:W-:Y:S02]  /*00f0*/  UTMACCTL.PF [UR6] ;  /* 0x00000000060079b9 */ /* 0x0001e40008040000 */
[----:B------:R0:W-:Y:S02]  /*0100*/  UTMACCTL.PF [UR4] ;  /* 0x00000000040079b9 */ /* 0x0001e40008040000 */
[----:B0-----:R-:W-:Y:S01]  /*0110*/  NOP ;  /* 0x0000000000007918 */ /* 0x001fe20000000000 */
.L_x_1:
[----:B------:R-:W-:Y:S05]  /*0120*/  BSYNC B0 ;  /* 0x0000000000007941 */ /* 0x000fea0003800000 */
.L_x_0:
[----:B------:R-:W0:Y:S02]  /*0130*/  SHFL.IDX PT, R5, R0, RZ, 0x1f ;  /* 0x00001fff00057589 */ /* 0x000e2400000e0000 */
[----:B0-----:R-:W-:-:S13]  /*0140*/  ISETP.NE.AND P0, PT, R5, RZ, PT ;  /* 0x000000ff0500720c */ /* 0x001fda0003f05270 */
[----:B------:R-:W-:Y:S05]  /*0150*/  @P0 BRA `(.L_x_2) ;  /* 0x0000000000700947 */ /* 0x000fea0003800000 */
[----:B------:R-:W0:Y:S01]  /*0160*/  S2UR UR8, SR_CgaCtaId ;  /* 0x00000000000879c3 */ /* 0x000e220000008800 */
[----:B------:R-:W-:Y:S01]  /*0170*/  UMOV UR4, 0x400 ;  /* 0x0000040000047882 */ /* 0x000fe20000000000 */
[----:B------:R-:W-:Y:S01]  /*0180*/  UMOV UR5, 0x1 ;  /* 0x0000000100057882 */ /* 0x000fe20000000000 */
[----:B------:R-:W-:Y:S01]  /*0190*/  UMOV UR6, 0x6 ;  /* 0x0000000600067882 */ /* 0x000fe20000000000 */
[----:B------:R-:W-:Y:S01]  /*01a0*/  ELECT P0, URZ, PT ;  /* 0x00000000003f782f */ /* 0x000fe20003800000 */
[----:B------:R-:W-:-:S04]  /*01b0*/  UIADD3 UR6, -UR6, 0x100000, URZ ;  /* 0x0010000006067890 */ /* 0x000fc8000fffe13f */
[----:B------:R-:W-:Y:S02]  /*01c0*/  USHF.L.U32 UR7, UR6, 0xb, URZ ;  /* 0x0000000b06077899 */ /* 0x000fe4000800063f */
[----:B------:R-:W-:Y:S02]  /*01d0*/  USHF.L.U32 UR6, UR6, 0x1, URZ ;  /* 0x0000000106067899 */ /* 0x000fe4000800063f */
[----:B0-----:R-:W-:Y:S02]  /*01e0*/  ULEA UR8, UR8, UR4, 0x18 ;  /* 0x0000000408087291 */ /* 0x001fe4000f8ec03f */
[----:B------:R-:W-:-:S04]  /*01f0*/  UIADD3 UR4, -UR5, 0x100000, URZ ;  /* 0x0010000005047890 */ /* 0x000fc8000fffe13f */
[----:B------:R-:W-:Y:S02]  /*0200*/  USHF.L.U32 UR5, UR4, 0xb, URZ ;  /* 0x0000000b04057899 */ /* 0x000fe4000800063f */
[----:B------:R-:W-:Y:S01]  /*0210*/  USHF.L.U32 UR4, UR4, 0x1, URZ ;  /* 0x0000000104047899 */ /* 0x000fe2000800063f */
[----:B------:R-:W0:Y:S11]  /*0220*/  FENCE.VIEW.ASYNC.S ;  /* 0x00000000000073c6 */ /* 0x000e360000000000 */
[----:B0-----:R0:W1:Y:S01]  /*0230*/  SYNCS.EXCH.64 URZ, [UR8], UR4 ;  /* 0x00000004083f75b2 */ /* 0x0010620008000100 */
[----:B------:R0:W2:Y:S01]  /*0240*/  SYNCS.EXCH.64 URZ, [UR8+0x38], UR6 ;  /* 0x00003806083f75b2 */ /* 0x0000a20008000100 */
[----:B------:R0:W3:Y:S01]  /*0250*/  SYNCS.EXCH.64 URZ, [UR8+0x8], UR4 ;  /* 0x00000804083f75b2 */ /* 0x0000e20008000100 */
[----:B------:R0:W4:Y:S01]  /*0260*/  SYNCS.EXCH.64 URZ, [UR8+0x40], UR6 ;  /* 0x00004006083f75b2 */ /* 0x0001220008000100 */
[----:B------:R0:W0:Y:S01]  /*0270*/  SYNCS.EXCH.64 URZ, [UR8+0x10], UR4 ;  /* 0x00001004083f75b2 */ /* 0x0000220008000100 */
        /* <DEDUP_REMOVED lines=9> */
[----:B------:R-:W-:Y:S01]  /*0310*/  NOP ;  /* 0x0000000000007918 */ /* 0x000fe20000000000 */
.L_x_2:
[----:B------:R-:W-:Y:S01]  /*0320*/  SHF.R.S32.HI R4, RZ, 0x1f, R95 ;  /* 0x0000001fff047819 */ /* 0x000fe2000001145f */
[----:B------:R-:W5:Y:S01]  /*0330*/  SHFL.IDX PT, R0, R0, RZ, 0x1f ;  /* 0x00001fff00007589 */ /* 0x000f6200000e0000 */
[----:B0-----:R-:W0:Y:S01]  /*0340*/  S2UR UR8, SR_CTAID.X ;  /* 0x00000000000879c3 */ /* 0x001e220000002500 */
[----:B------:R-:W-:Y:S02]  /*0350*/  ELECT P0, URZ, PT ;  /* 0x00000000003f782f */ /* 0x000fe40003800000 */
[----:B------:R-:W-:Y:S01]  /*0360*/  LEA.HI R4, R4, R95, RZ, 0x7 ;  /* 0x0000005f04047211 */ /* 0x000fe200078f38ff */
[----:B------:R-:W-:Y:S01]  /*0370*/  ULDC UR4, c[0x0][0x150] ;  /* 0x0000540000047ab9 */ /* 0x000fe20000000800 */
[----:B------:R-:W-:Y:S01]  /*0380*/  SHF.R.S32.HI R6, RZ, 0x1f, R5 ;  /* 0x0000001fff067819 */ /* 0x000fe20000011405 */
[----:B------:R-:W-:Y:S01]  /*0390*/  NOP ;  /* 0x0000000000007918 */ /* 0x000fe20000000000 */
[----:B------:R-:W-:Y:S01]  /*03a0*/  LOP3.LUT R4, R4, 0xffffff80, RZ, 0xc0, !PT ;  /* 0xffffff8004047812 */ /* 0x000fe200078ec0ff */
[----:B------:R-:W-:Y:S01]  /*03b0*/  NOP ;  /* 0x0000000000007918 */ /* 0x000fe20000000000 */
[----:B------:R-:W-:Y:S01]  /*03c0*/  LEA.HI R6, R6, R5, RZ, 0x2 ;  /* 0x0000000506067211 */ /* 0x000fe200078f10ff */
[----:B------:R-:W1:Y:S01]  /*03d0*/  LDC R11, c[0x0][0x144] ;  /* 0x00005100ff0b7b82 */ /* 0x000e620000000800 */
[----:B------:R-:W-:Y:S01]  /*03e0*/  IMAD.MOV.U32 R22, RZ, RZ, 0x1 ;  /* 0x00000001ff167424 */ /* 0x000fe200078e00ff */
[----:B------:R-:W-:Y:S01]  /*03f0*/  ISETP.NE.AND P3, PT, R2, RZ, PT ;  /* 0x000000ff0200720c */ /* 0x000fe20003f65270 */
[----:B------:R-:W-:Y:S01]  /*0400*/  IMAD.IADD R8, R95, 0x1, -R4 ;  /* 0x000000015f087824 */ /* 0x000fe200078e0a04 */
[----:B------:R-:W-:Y:S01]  /*0410*/  LOP3.LUT R6, R6, 0x3ffffffc, RZ, 0xc0, !PT ;  /* 0x3ffffffc06067812 */ /* 0x000fe200078ec0ff */
[----:B------:R-:W2:Y:S03]  /*0420*/  S2R R4, SR_CTAID.Y ;  /* 0x0000000000047919 */ /* 0x000ea60000002600 */
[----:B------:R-:W-:Y:S01]  /*0430*/  SHF.R.S32.HI R9, RZ, 0x1f, R8 ;  /* 0x0000001fff097819 */ /* 0x000fe20000011408 */
[----:B------:R-:W-:Y:S01]  /*0440*/  IMAD.IADD R6, R5, 0x1, -R6 ;  /* 0x0000000105067824 */ /* 0x000fe200078e0a06 */
[----:B------:R-:W3:Y:S02]  /*0450*/  LDC R13, c[0x0][0x140] ;  /* 0x00005000ff0d7b82 */ /* 0x000ee40000000800 */
[----:B------:R-:W-:-:S02]  /*0460*/  LEA.HI R9, R9, R8, RZ, 0x3 ;  /* 0x0000000809097211 */ /* 0x000fc400078f18ff */
[----:B-----5:R-:W-:Y:S02]  /*0470*/  ISETP.NE.OR P0, PT, R0, RZ, !P0 ;  /* 0x000000ff0000720c */ /* 0x020fe40004705670 */
[--C-:B------:R-:W-:Y:S02]  /*0480*/  SHF.R.S32.HI R0, RZ, 0x3, R9.reuse ;  /* 0x00000003ff007819 */ /* 0x100fe40000011409 */
[----:B0-----:R-:W-:Y:S02]  /*0490*/  I2FP.F32.U32 R10, UR8 ;  /* 0x00000008000a7c45 */ /* 0x001fe40008201000 */
[----:B------:R-:W-:-:S03]  /*04a0*/  SHF.R.S32.HI R9, RZ, 0x1f, R9 ;  /* 0x0000001fff097819 */ /* 0x000fc60000011409 */
[----:B------:R-:W-:Y:S01]  /*04b0*/  FMUL R10, R10, UR4 ;  /* 0x000000040a0a7c20 */ /* 0x000fe20008400000 */
[----:B------:R-:W-:Y:S01]  /*04c0*/  LEA.HI R9, R9, R0, RZ, 0x2 ;  /* 0x0000000009097211 */ /* 0x000fe200078f10ff */
[----:B------:R-:W-:Y:S02]  /*04d0*/  ULDC UR4, c[0x0][0x154] ;  /* 0x0000550000047ab9 */ /* 0x000fe40000000800 */
[----:B------:R-:W-:Y:S01]  /*04e0*/  VOTEU.ALL UP0, P0 ;  /* 0x00000000003f7886 */ /* 0x000fe20000000000 */
[----:B------:R-:W-:Y:S01]  /*04f0*/  LOP3.LUT R9, R9, 0xfffffffc, RZ, 0xc0, !PT ;  /* 0xfffffffc09097812 */ /* 0x000fe200078ec0ff */
[----:B------:R-:W0:Y:S01]  /*0500*/  F2I.U32.TRUNC.NTZ R10, R10 ;  /* 0x0000000a000a7305 */ /* 0x000e22000020f000 */
[----:B------:R-:W-:Y:S02]  /*0510*/  VOTEU.ALL UP1, P0 ;  /* 0x00000000003f7886 */ /* 0x000fe40000020000 */
[----:B------:R-:W5:Y:S01]  /*0520*/  @!UP0 S2UR UR7, SR_CgaCtaId ;  /* 0x00000000000789c3 */ /* 0x000f620000008800 */
[----:B------:R-:W-:Y:S01]  /*0530*/  IMAD.IADD R9, R0, 0x1, -R9 ;  /* 0x0000000100097824 */ /* 0x000fe200078e0a09 */
[----:B------:R-:W-:Y:S01]  /*0540*/  SHF.R.S32.HI R0, RZ, 0x1f, R3 ;  /* 0x0000001fff007819 */ /* 0x000fe20000011403 */
[----:B------:R-:W-:Y:S01]  /*0550*/  @!UP0 UMOV UR6, 0x400 ;  /* 0x0000040000068882 */ /* 0x000fe20000000000 */
[----:B---3--:R-:W-:Y:S01]  /*0560*/  ISETP.EQ.U32.AND P2, PT, R13, 0x1, PT ;  /* 0x000000010d00780c */ /* 0x008fe20003f42070 */
[----:B------:R-:W-:Y:S01]  /*0570*/  IMAD R19, R6, 0x4, R9 ;  /* 0x0000000406137824 */ /* 0x000fe200078e0209 */
[----:B--2---:R-:W-:-:S02]  /*0580*/  I2FP.F32.U32 R12, R4 ;  /* 0x00000004000c7245 */ /* 0x004fc40000201000 */
[----:B------:R-:W2:Y:S01]  /*0590*/  LDC R9, c[0x0][0x148] ;  /* 0x00005200ff097b82 */ /* 0x000ea20000000800 */
[----:B------:R-:W-:Y:S02]  /*05a0*/  LEA.HI R0, R0, R3, RZ, 0x2 ;  /* 0x0000000300007211 */ /* 0x000fe400078f10ff */
[----:B------:R-:W-:Y:S01]  /*05b0*/  LEA.HI R6, R19, R19, RZ, 0x1 ;  /* 0x0000001313067211 */ /* 0x000fe200078f08ff */
[----:B0-----:R-:W-:Y:S02]  /*05c0*/  IMAD.MOV R14, RZ, RZ, -R10 ;  /* 0x000000ffff0e7224 */ /* 0x001fe400078e0a0a */
[----:B------:R-:W-:Y:S01]  /*05d0*/  FMUL R12, R12, UR4 ;  /* 0x000000040c0c7c20 */ /* 0x000fe20008400000 */
[----:B------:R-:W-:Y:S01]  /*05e0*/  LOP3.LUT R0, R0, 0xfffffffc, RZ, 0xc0, !PT ;  /* 0xfffffffc00007812 */ /* 0x000fe200078ec0ff */
[----:B------:R-:W-:Y:S01]  /*05f0*/  UMOV UR4, 0x20 ;  /* 0x0000002000047882 */ /* 0x000fe20000000000 */
[----:B------:R-:W-:Y:S01]  /*0600*/  LOP3.LUT R10, R6, 0xfffffffe, RZ, 0xc0, !PT ;  /* 0xfffffffe060a7812 */ /* 0x000fe200078ec0ff */
[----:B-1----:R-:W-:Y:S01]  /*0610*/  IMAD R6, R11, R14, UR8 ;  /* 0x000000080b067e24 */ /* 0x002fe2000f8e020e */
[----:B------:R-:W-:-:S04]  /*0620*/  @!UP0 UIADD3 UR4, -UR4, 0x100000, URZ ;  /* 0x0010000004048890 */ /* 0x000fc8000fffe13f */
[----:B------:R-:W-:Y:S02]  /*0630*/  @!UP0 USHF.L.U32 UR5, UR4, 0xb, URZ ;  /* 0x0000000b04058899 */ /* 0x000fe4000800063f */
[----:B------:R-:W-:Y:S01]  /*0640*/  @!UP0 USHF.L.U32 UR4, UR4, 0x1, URZ ;  /* 0x0000000104048899 */ /* 0x000fe2000800063f */
[----:B------:R-:W0:Y:S01]  /*0650*/  F2I.U32.TRUNC.NTZ R12, R12 ;  /* 0x0000000c000c7305 */ /* 0x000e22000020f000 */
[----:B------:R-:W-:Y:S02]  /*0660*/  IMAD.IADD R3, R3, 0x1, -R0 ;  /* 0x0000000103037824 */ /* 0x000fe400078e0a00 */
[C---:B------:R-:W-:Y:S02]  /*0670*/  IMAD.IADD R11, R19.reuse, 0x1, -R10 ;  /* 0x00000001130b7824 */ /* 0x040fe400078e0a0a */
[----:B------:R-:W-:Y:S01]  /*0680*/  IMAD.SHL.U32 R10, R19, 0x4, RZ ;  /* 0x00000004130a7824 */ /* 0x000fe200078e00ff */
[----:B-----5:R-:W-:Y:S01]  /*0690*/  @!UP0 ULEA UR6, UR7, UR6, 0x18 ;  /* 0x0000000607068291 */ /* 0x020fe2000f8ec03f */
[----:B------:R-:W-:Y:S01]  /*06a0*/  ISETP.NE.AND P1, PT, R3, 0x3, PT ;  /* 0x000000030300780c */ /* 0x000fe20003f25270 */
[----:B------:R-:W-:Y:S01]  /*06b0*/  VOTEU.ALL UP0, P0 ;  /* 0x00000000003f7886 */ /* 0x000fe20000000000 */
[----:B------:R-:W-:-:S02]  /*06c0*/  ISETP.NE.AND P4, PT, R11, R6, PT ;  /* 0x000000060b00720c */ /* 0x000fc40003f85270 */
[----:B------:R-:W-:Y:S02]  /*06d0*/  LOP3.LUT R19, R19, 0xc, R10, 0x78, !PT ;  /* 0x0000000c13137812 */ /* 0x000fe400078e780a */
[----:B------:R-:W-:Y:S01]  /*06e0*/  LOP3.LUT P0, RZ, R8, 0x7, RZ, 0xc0, !PT ;  /* 0x0000000708ff7812 */ /* 0x000fe2000780c0ff */
[C---:B------:R-:W-:Y:S01]  /*06f0*/  VIADD R8, R2.reuse, 0xffffffff ;  /* 0xffffffff02087836 */ /* 0x040fe20000000000 */
[----:B------:R-:W-:Y:S01]  /*0700*/  ISETP.EQ.OR P1, PT, R3, RZ, !P1 ;  /* 0x000000ff0300720c */ /* 0x000fe20004f22670 */
[----:B0-----:R-:W-:Y:S01]  /*0710*/  IMAD.MOV R23, RZ, RZ, -R12 ;  /* 0x000000ffff177224 */ /* 0x001fe200078e0a0c */
[----:B------:R-:W-:Y:S01]  /*0720*/  ISETP.LT.U32.AND P0, PT, R19, 0x4, !P0 ;  /* 0x000000041300780c */ /* 0x000fe20004701070 */
[----:B------:R-:W0:Y:S02]  /*0730*/  FENCE.VIEW.ASYNC.S ;  /* 0x00000000000073c6 */ /* 0x000e240000000000 */
[----:B0-----:R0:W1:Y:S01]  /*0740*/  @!UP0 SYNCS.EXCH.64 URZ, [UR6+0x80], UR4 ;  /* 0x00008004063f85b2 */ /* 0x0010620008000100 */
[----:B------:R-:W-:Y:S01]  /*0750*/  ISETP.EQ.AND P1, PT, R2, RZ, P1 ;  /* 0x000000ff0200720c */ /* 0x000fe20000f22270 */
[----:B--2---:R-:W-:Y:S01]  /*0760*/  IMAD R11, R9, R23, R4 ;  /* 0x00000017090b7224 */ /* 0x004fe200078e0204 */
[----:B------:R-:W-:-:S02]  /*0770*/  ISETP.GE.U32.AND P6, PT, R8, 0x2, PT ;  /* 0x000000020800780c */ /* 0x000fc40003fc6070 */
[----:B------:R-:W-:Y:S02]  /*0780*/  @P4 LEA.HI R0, R19, R19, RZ, 0x1 ;  /* 0x0000001313004211 */ /* 0x000fe400078f08ff */
[----:B------:R-:W-:Y:S02]  /*0790*/  SEL R18, RZ, 0x1, !P1 ;  /* 0x00000001ff127807 */ /* 0x000fe40004800000 */
[----:B------:R-:W-:Y:S02]  /*07a0*/  @P4 SHF.R.S32.HI R0, RZ, 0x1, R0 ;  /* 0x00000001ff004819 */ /* 0x000fe40000011400 */
[----:B------:R-:W-:Y:S02]  /*07b0*/  SEL R18, R18, 0x2, P6 ;  /* 0x0000000212127807 */ /* 0x000fe40003000000 */
[----:B------:R-:W-:Y:S02]  /*07c0*/  @P4 ISETP.NE.AND P5, PT, R0, R11, PT ;  /* 0x0000000b0000420c */ /* 0x000fe40003fa5270 */
[----:B------:R-:W-:Y:S01]  /*07d0*/  SEL R11, RZ, 0x1, !P0 ;  /* 0x00000001ff0b7807 */ /* 0x000fe20004000000 */
[----:B------:R0:W2:Y:S01]  /*07e0*/  @!UP1 SYNCS.EXCH.64 URZ, [UR6+0x88], UR4 ;  /* 0x00008804063f95b2 */ /* 0x0000a20008000100 */
[----:B------:R-:W-:Y:S01]  /*07f0*/  @P4 SEL R22, RZ, 0x1, P5 ;  /* 0x00000001ff164807 */ /* 0x000fe20002800000 */
[----:B------:R-:W-:Y:S01]  /*0800*/  NOP ;  /* 0x0000000000007918 */ /* 0x000fe20000000000 */
[----:B------:R-:W-:-:S02]  /*0810*/  LOP3.LUT R0, R95, 0x7f, RZ, 0xc0, !PT ;  /* 0x0000007f5f007812 */ /* 0x000fc400078ec0ff */
[----:B------:R-:W-:Y:S01]  /*0820*/  LOP3.LUT R22, R22, R11, RZ, 0xc0, !PT ;  /* 0x0000000b16167212 */ /* 0x000fe200078ec0ff */
[----:B01----:R-:W-:Y:S06]  /*0830*/  @!P2 BRA `(.L_x_3) ;  /* 0x000000000008a947 */ /* 0x003fec0003800000 */
[----:B--2-4-:R-:W-:Y:S01]  /*0840*/  UCGABAR_ARV ;  /* 0x00000000000079c7 */ /* 0x014fe20008000000 */
[----:B------:R-:W-:Y:S05]  /*0850*/  BRA `(.L_x_4) ;  /* 0x0000000000047947 */ /* 0x000fea0003800000 */
.L_x_3:
[----:B--2-4-:R-:W-:Y:S01]  /*0860*/  NOP ;  /* 0x0000000000007918 */ /* 0x014fe20000000000 */
.L_x_4:
[----:B------:R-:W0:Y:S01]  /*0870*/  LDC R2, c[0x0][0x65c] ;  /* 0x00019700ff027b82 */ /* 0x000e220000000800 */
[----:B------:R-:W-:Y:S02]  /*0880*/  IMAD.U32 R10, RZ, RZ, UR8 ;  /* 0x00000008ff0a7e24 */ /* 0x000fe4000f8e00ff */
[----:B------:R-:W-:Y:S01]  /*0890*/  IMAD.MOV.U32 R11, RZ, RZ, RZ ;  /* 0x000000ffff0b7224 */ /* 0x000fe200078e00ff */
[----:B0-----:R-:W-:-:S04]  /*08a0*/  ISETP.NE.AND P1, PT, R2, 0x1, PT ;  /* 0x000000010200780c */ /* 0x001fc80003f25270 */
[----:B------:R-:W-:-:S09]  /*08b0*/  P2R R5, PR, RZ, 0x2 ;  /* 0x00000002ff057803 */ /* 0x000fd20000000000 */
[----:B------:R-:W0:Y:S01]  /*08c0*/  @P1 LDC R17, c[0x0][0x10] ;  /* 0x00000400ff111b82 */ /* 0x000e220000000800 */
[----:B------:R-:W-:Y:S02]  /*08d0*/  @P1 IMAD.MOV.U32 R5, RZ, RZ, RZ ;  /* 0x000000ffff051224 */ /* 0x000fe400078e00ff */
[----:B------:R-:W-:-:S05]  /*08e0*/  @P1 IMAD.MOV.U32 R15, RZ, RZ, RZ ;  /* 0x000000ffff0f1224 */ /* 0x000fca00078e00ff */
[----:B------:R-:W1:Y:S01]  /*08f0*/  @!P1 LDC R13, c[0x0][0xc] ;  /* 0x00000300ff0d9b82 */ /* 0x000e620000000800 */
[----:B------:R-:W-:Y:S01]  /*0900*/  ULDC UR4, c[0x0][0xc] ;  /* 0x0000030000047ab9 */ /* 0x000fe20000000800 */
[----:B------:R-:W-:Y:S01]  /*0910*/  ULDC UR5, c[0x0][0x10] ;  /* 0x0000040000057ab9 */ /* 0x000fe20000000800 */
[----:B------:R-:W-:Y:S01]  /*0920*/  ULDC UR6, c[0x0][0x14] ;  /* 0x0000050000067ab9 */ /* 0x000fe20000000800 */
[----:B------:R-:W-:-:S04]  /*0930*/  UIMAD.WIDE.U32 UR4, UR4, UR5, URZ ;  /* 0x00000005040472a5 */ /* 0x000fc8000f8e003f */
[----:B------:R-:W-:Y:S02]  /*0940*/  UIMAD.WIDE.U32 UR36, UR4, UR6, URZ ;  /* 0x00000006042472a5 */ /* 0x000fe4000f8e003f */
[----:B------:R-:W-:-:S04]  /*0950*/  UIMAD UR42, UR5, UR6, URZ ;  /* 0x00000006052a72a4 */ /* 0x000fc8000f8e023f */
[----:B------:R-:W-:Y:S01]  /*0960*/  UIADD3 UR42, UR37, UR42, URZ ;  /* 0x0000002a252a7290 */ /* 0x000fe2000fffe03f */
[----:B0-----:R-:W-:-:S04]  /*0970*/  @P1 IMAD.WIDE.U32 R16, R17, UR8, R4 ;  /* 0x0000000811101c25 */ /* 0x001fc8000f8e0004 */
[----:B------:R-:W-:Y:S02]  /*0980*/  @P1 IMAD.IADD R17, R17, 0x1, R15 ;  /* 0x0000000111111824 */ /* 0x000fe400078e020f */
[----:B-1----:R-:W-:-:S04]  /*0990*/  @!P1 IMAD.WIDE.U32 R10, R4, R13, R10 ;  /* 0x0000000d040a9225 */ /* 0x002fc800078e000a */
[----:B------:R-:W-:Y:S02]  /*09a0*/  @!P1 IMAD.MOV.U32 R16, RZ, RZ, R10 ;  /* 0x000000ffff109224 */ /* 0x000fe400078e000a */
[----:B------:R-:W-:Y:S01]  /*09b0*/  @!P1 IMAD.MOV.U32 R17, RZ, RZ, R11 ;  /* 0x000000ffff119224 */ /* 0x000fe200078e000b */
[----:B------:R-:W-:Y:S06]  /*09c0*/  @!P2 BRA `(.L_x_5) ;  /* 0x00000000000ca947 */ /* 0x000fec0003800000 */
[----:B------:R-:W-:Y:S01]  /*09d0*/  UCGABAR_WAIT ;  /* 0x0000000000007dc7 */ /* 0x000fe20008000000 */
[----:B------:R-:W-:Y:S01]  /*09e0*/  CCTL.IVALL ;  /* 0x00000000ff00798f */ /* 0x000fe20002000000 */
[----:B------:R-:W-:Y:S05]  /*09f0*/  BRA `(.L_x_6) ;  /* 0x0000000000047947 */ /* 0x000fea0003800000 */
.L_x_5:
[----:B------:R-:W-:Y:S06]  /*0a00*/  BAR.SYNC.DEFER_BLOCKING 0x0 ;  /* 0x0000000000007b1d */ /* 0x000fec0000010000 */
.L_x_6:
[----:B------:R-:W-:Y:S05]  /*0a10*/  @!P3 BRA `(.L_x_7) ;  /* 0x0000005c00c4b947 */ /* 0x000fea0003800000 */
[----:B------:R-:W-:-:S13]  /*0a20*/  ISETP.GT.U32.AND P0, PT, R8, 0x1, PT ;  /* 0x000000010800780c */ /* 0x000fda0003f04070 */
[----:B------:R-:W-:Y:S05]  /*0a30*/  @P0 EXIT ;  /* 0x000000000000094d */ /* 0x000fea0003800000 */
[----:B------:R-:W-:Y:S01]  /*0a40*/  ULDC.64 UR4, c[0x0][0x650] ;  /* 0x0001940000047ab9 */ /* 0x000fe20000000a00 */
[----:B------:R-:W-:Y:S01]  /*0a50*/  PRMT R3, RZ, 0x7610, R3 ;  /* 0x00007610ff037816 */ /* 0x000fe20000000003 */
[----:B------:R-:W-:Y:S01]  /*0a60*/  IMAD.MOV.U32 R103, RZ, RZ, -0x1 ;  /* 0xffffffffff677424 */ /* 0x000fe200078e00ff */
[----:B------:R-:W-:Y:S01]  /*0a70*/  ISETP.GE.U32.AND P0, PT, R16, UR4, PT ;  /* 0x0000000410007c0c */ /* 0x000fe2000bf06070 */
[----:B------:R-:W-:Y:S02]  /*0a80*/  IMAD.MOV.U32 R100, RZ, RZ, -0x1 ;  /* 0xffffffffff647424 */ /* 0x000fe400078e00ff */
[----:B------:R-:W-:Y:S01]  /*0a90*/  IMAD.MOV.U32 R101, RZ, RZ, -0x1 ;  /* 0xffffffffff657424 */ /* 0x000fe200078e00ff */
[----:B------:R-:W-:-:S13]  /*0aa0*/  ISETP.GE.U32.AND.EX P0, PT, R17, UR5, PT, P0 ;  /* 0x0000000511007c0c */ /* 0x000fda000bf06100 */
[----:B------:R-:W-:Y:S05]  /*0ab0*/  @P0 BRA `(.L_x_8) ;  /* 0x0000000400280947 */ /* 0x000fea0003800000 */
[----:B------:R-:W0:Y:S01]  /*0ac0*/  LDC.64 R24, c[0x0][0x628] ;  /* 0x00018a00ff187b82 */ /* 0x000e220000000a00 */
[----:B------:R-:W-:Y:S02]  /*0ad0*/  IMAD.MOV.U32 R10, RZ, RZ, R16 ;  /* 0x000000ffff0a7224 */ /* 0x000fe400078e0010 */
[----:B------:R-:W-:-:S05]  /*0ae0*/  IMAD.MOV.U32 R11, RZ, RZ, R17 ;  /* 0x000000ffff0b7224 */ /* 0x000fca00078e0011 */
[----:B------:R-:W1:Y:S08]  /*0af0*/  LDC R8, c[0x0][0x630] ;  /* 0x00018c00ff087b82 */ /* 0x000e700000000800 */
[----:B------:R-:W2:Y:S01]  /*0b00*/  LDC.64 R26, c[0x0][0x620] ;  /* 0x00018800ff1a7b82 */ /* 0x000ea20000000a00 */
[----:B0-----:R-:W-:-:S04]  /*0b10*/  ISETP.NE.U32.AND P0, PT, R24, RZ, PT ;  /* 0x000000ff1800720c */ /* 0x001fc80003f05070 */
[----:B------:R-:W-:-:S13]  /*0b20*/  ISETP.NE.AND.EX P0, PT, R25, RZ, PT, P0 ;  /* 0x000000ff1900720c */ /* 0x000fda0003f05300 */
[----:B-12---:R-:W-:Y:S05]  /*0b30*/  @!P0 BRA `(.L_x_9) ;  /* 0x0000000000288947 */ /* 0x006fea0003800000 */
[----:B------:R-:W0:Y:S02]  /*0b40*/  LDC R3, c[0x0][0x634] ;  /* 0x00018d00ff037b82 */ /* 0x000e240000000800 */
[----:B0-----:R-:W-:-:S05]  /*0b50*/  IADD3 R3, P0, R16, R3, RZ ;  /* 0x0000000310037210 */ /* 0x001fca0007f1e0ff */
[----:B------:R-:W-:-:S04]  /*0b60*/  IMAD.X R21, RZ, RZ, R17, P0 ;  /* 0x000000ffff157224 */ /* 0x000fc800000e0611 */
[----:B------:R-:W-:-:S04]  /*0b70*/  IMAD.WIDE.U32 R10, R21, R24, RZ ;  /* 0x00000018150a7225 */ /* 0x000fc800078e00ff */
[----:B------:R-:W-:-:S04]  /*0b80*/  IMAD.WIDE.U32 R12, P0, R3, R25, R10 ;  /* 0x00000019030c7225 */ /* 0x000fc8000780000a */
[----:B------:R-:W-:-:S04]  /*0b90*/  IMAD.WIDE.U32 R10, R3, R24, RZ ;  /* 0x00000018030a7225 */ /* 0x000fc800078e00ff */
[----:B------:R-:W-:Y:S01]  /*0ba0*/  IMAD.X R15, RZ, RZ, RZ, P0 ;  /* 0x000000ffff0f7224 */ /* 0x000fe200000e06ff */
[----:B------:R-:W-:Y:S01]  /*0bb0*/  IADD3 RZ, P0, R11, R12, RZ ;  /* 0x0000000c0bff7210 */ /* 0x000fe20007f1e0ff */
[----:B------:R-:W-:-:S04]  /*0bc0*/  IMAD.MOV.U32 R14, RZ, RZ, R13 ;  /* 0x000000ffff0e7224 */ /* 0x000fc800078e000d */
[----:B------:R-:W-:-:S08]  /*0bd0*/  IMAD.WIDE.U32.X R10, R21, R25, R14, P0 ;  /* 0x00000019150a7225 */ /* 0x000fd000000e040e */
.L_x_9:
[----:B------:R-:W0:Y:S01]  /*0be0*/  LDC.64 R30, c[0x0][0x640] ;  /* 0x00019000ff1e7b82 */ /* 0x000e220000000a00 */
[-CC-:B------:R-:W-:Y:S01]  /*0bf0*/  SHF.R.U64 R101, R10, R8.reuse, R11.reuse ;  /* 0x000000080a657219 */ /* 0x180fe2000000120b */
[----:B------:R-:W-:Y:S01]  /*0c00*/  IMAD R29, R9, R23, R4 ;  /* 0x00000017091d7224 */ /* 0x000fe200078e0204 */
[----:B------:R-:W-:Y:S01]  /*0c10*/  SHF.R.U32.HI R3, RZ, R8, R11 ;  /* 0x00000008ff037219 */ /* 0x000fe2000001160b */
[----:B------:R-:W-:Y:S01]  /*0c20*/  IMAD.MOV.U32 R23, RZ, RZ, 0x1 ;  /* 0x00000001ff177424 */ /* 0x000fe200078e00ff */
[----:B------:R-:W-:-:S03]  /*0c30*/  IADD3 R5, P0, RZ, -R101, RZ ;  /* 0x80000065ff057210 */ /* 0x000fc60007f1e0ff */
[----:B------:R-:W1:Y:S02]  /*0c40*/  LDC R12, c[0x0][0x618] ;  /* 0x00018600ff0c7b82 */ /* 0x000e640000000800 */
[----:B------:R-:W-:Y:S02]  /*0c50*/  IMAD.X R3, RZ, RZ, ~R3, P0 ;  /* 0x000000ffff037224 */ /* 0x000fe400000e0e03 */
[----:B------:R-:W-:-:S04]  /*0c60*/  IMAD.WIDE.U32 R10, R5, R26, R16 ;  /* 0x0000001a050a7225 */ /* 0x000fc800078e0010 */
[----:B------:R-:W2:Y:S01]  /*0c70*/  LDC R20, c[0x0][0x608] ;  /* 0x00018200ff147b82 */ /* 0x000ea20000000800 */
[----:B------:R-:W-:Y:S02]  /*0c80*/  IMAD R8, R3, R26, RZ ;  /* 0x0000001a03087224 */ /* 0x000fe400078e02ff */
[----:B------:R-:W-:Y:S02]  /*0c90*/  IMAD.MOV.U32 R3, RZ, RZ, -0x1 ;  /* 0xffffffffff037424 */ /* 0x000fe400078e00ff */
[----:B------:R-:W-:-:S03]  /*0ca0*/  IMAD R5, R5, R27, R8 ;  /* 0x0000001b05057224 */ /* 0x000fc600078e0208 */
[----:B------:R-:W3:Y:S01]  /*0cb0*/  LDC R28, c[0x0][0x658] ;  /* 0x00019600ff1c7b82 */ /* 0x000ee20000000800 */
[----:B------:R-:W-:Y:S01]  /*0cc0*/  IMAD.IADD R5, R11, 0x1, R5 ;  /* 0x000000010b057824 */ /* 0x000fe200078e0205 */
[----:B0-----:R-:W-:-:S04]  /*0cd0*/  ISETP.NE.U32.AND P0, PT, R30, RZ, PT ;  /* 0x000000ff1e00720c */ /* 0x001fc80003f05070 */
[----:B------:R-:W-:Y:S02]  /*0ce0*/  ISETP.NE.AND.EX P0, PT, R31, RZ, PT, P0 ;  /* 0x000000ff1f00720c */ /* 0x000fe40003f05300 */
[----:B------:R-:W0:Y:S01]  /*0cf0*/  LDC R24, c[0x0][0x600] ;  /* 0x00018000ff187b82 */ /* 0x000e220000000800 */
[-CC-:B-1----:R-:W-:Y:S02]  /*0d00*/  SHF.R.U64 R14, R10, R12.reuse, R5.reuse ;  /* 0x0000000c0a0e7219 */ /* 0x182fe40000001205 */
[----:B------:R-:W-:-:S05]  /*0d10*/  SHF.R.U32.HI R5, RZ, R12, R5 ;  /* 0x0000000cff057219 */ /* 0x000fca0000011605 */
[----:B------:R-:W1:Y:S01]  /*0d20*/  LDC R15, c[0x0][0x648] ;  /* 0x00019200ff0f7b82 */ /* 0x000e620000000800 */
[-CC-:B--2---:R-:W-:Y:S02]  /*0d30*/  SHF.R.U64 R27, R14, R20.reuse, R5.reuse ;  /* 0x000000140e1b7219 */ /* 0x184fe40000001205 */
[----:B------:R-:W-:-:S05]  /*0d40*/  SHF.R.U32.HI R5, RZ, R20, R5 ;  /* 0x00000014ff057219 */ /* 0x000fca0000011605 */
[----:B------:R-:W2:Y:S01]  /*0d50*/  LDC R21, c[0x0][0x638] ;  /* 0x00018e00ff157b82 */ /* 0x000ea20000000800 */
[-CC-:B---3--:R-:W-:Y:S02]  /*0d60*/  SHF.R.U64 R20, R27, R28.reuse, R5.reuse ;  /* 0x0000001c1b147219 */ /* 0x188fe40000001205 */
[-C--:B------:R-:W-:Y:S02]  /*0d70*/  SHF.L.U32 R3, R3, R28.reuse, RZ ;  /* 0x0000001c03037219 */ /* 0x080fe400000006ff */
[----:B------:R-:W-:Y:S01]  /*0d80*/  SHF.R.U32.HI R5, RZ, R28, R5 ;  /* 0x0000001cff057219 */ /* 0x000fe20000011605 */
[----:B------:R-:W-:Y:S01]  /*0d90*/  IMAD.MOV.U32 R4, RZ, RZ, R20 ;  /* 0x000000ffff047224 */ /* 0x000fe200078e0014 */
[----:B------:R-:W-:Y:S01]  /*0da0*/  LOP3.LUT R12, RZ, R3, RZ, 0x33, !PT ;  /* 0x00000003ff0c7212 */ /* 0x000fe200078e33ff */
[----:B------:R-:W3:Y:S01]  /*0db0*/  LDC R25, c[0x0][0x610] ;  /* 0x00018400ff197b82 */ /* 0x000ee20000000800 */
[----:B------:R-:W-:Y:S05]  /*0dc0*/  @!P0 BRA `(.L_x_10) ;  /* 0x0000000000288947 */ /* 0x000fea0003800000 */
[----:B------:R-:W4:Y:S02]  /*0dd0*/  LDC R3, c[0x0][0x64c] ;  /* 0x00019300ff037b82 */ /* 0x000f240000000800 */
[----:B----4-:R-:W-:-:S05]  /*0de0*/  IADD3 R3, P0, R20, R3, RZ ;  /* 0x0000000314037210 */ /* 0x010fca0007f1e0ff */
        /* <DEDUP_REMOVED lines=8> */
.L_x_10:
[----:B-1----:R-:W-:Y:S01]  /*0e70*/  SHF.R.U64 R4, R4, R15, R5 ;  /* 0x0000000f04047219 */ /* 0x002fe20000001205 */
[----:B0-----:R-:W-:Y:S01]  /*0e80*/  VIADD R5, R24, 0xffffffff ;  /* 0xffffffff18057836 */ /* 0x001fe20000000000 */
[----:B------:R-:W-:Y:S02]  /*0e90*/  SHF.L.U32 R3, R23, R28, RZ ;  /* 0x0000001c17037219 */ /* 0x000fe400000006ff */
[----:B------:R-:W-:Y:S01]  /*0ea0*/  LOP3.LUT R12, R27, R12, RZ, 0xc0, !PT ;  /* 0x0000000c1b0c7212 */ /* 0x000fe200078ec0ff */
[----:B------:R-:W-:Y:S01]  /*0eb0*/  IMAD.MOV R8, RZ, RZ, -R4 ;  /* 0x000000ffff087224 */ /* 0x000fe200078e0a04 */
[----:B------:R-:W-:Y:S02]  /*0ec0*/  SEL R6, R6, R29, !P1 ;  /* 0x0000001d06067207 */ /* 0x000fe40004800000 */
[----:B------:R-:W-:Y:S01]  /*0ed0*/  LOP3.LUT R5, R14, R5, RZ, 0xc0, !PT ;  /* 0x000000050e057212 */ /* 0x000fe200078ec0ff */
[----:B------:R-:W-:Y:S02]  /*0ee0*/  IMAD R9, R3, R4, R12 ;  /* 0x0000000403097224 */ /* 0x000fe400078e020c */
[----:B--2---:R-:W-:-:S02]  /*0ef0*/  IMAD R3, R8, R21, R20 ;  /* 0x0000001508037224 */ /* 0x004fc400078e0214 */
[----:B---3--:R-:W-:Y:S02]  /*0f00*/  IMAD R6, R9, R25, R6 ;  /* 0x0000001909067224 */ /* 0x008fe400078e0206 */
[----:B------:R-:W-:Y:S02]  /*0f10*/  IMAD R103, R3, R24, R5 ;  /* 0x0000001803677224 */ /* 0x000fe400078e0205 */
[----:B------:R-:W-:-:S03]  /*0f20*/  IMAD.MOV.U32 R4, RZ, RZ, 0x1 ;  /* 0x00000001ff047424 */ /* 0x000fc600078e00ff */
[----:B------:R-:W-:Y:S02]  /*0f30*/  SEL R100, R103, R6, !P1 ;  /* 0x0000000667647207 */ /* 0x000fe40004800000 */
[----:B------:R-:W-:Y:S02]  /*0f40*/  PRMT R3, R4, 0x7610, R3 ;  /* 0x0000761004037816 */ /* 0x000fe40000000003 */
[----:B------:R-:W-:-:S07]  /*0f50*/  SEL R103, R6, R103, !P1 ;  /* 0x0000006706677207 */ /* 0x000fce0004800000 */
.L_x_8:
[----:B------:R-:W-:-:S08]  /*0f60*/  NOP ;  /* 0x0000000000007918 */ /* 0x000fd00000000000 */
[----:B------:R-:W0:Y:S02]  /*0f70*/  USETMAXREG.TRY_ALLOC.CTAPOOL UP0, 0xe8 ;  /* 0x000000e8000079c8 */ /* 0x000e240008000600 */
[----:B0-----:R-:W-:-:S13]  /*0f80*/  PLOP3.LUT P0, PT, PT, PT, UP0, 0x80, 0x0 ;  /* 0x000000000000781c */ /* 0x001fda0003f0f008 */
[----:B------:R-:W-:Y:S05]  /*0f90*/  @!P0 BRA `(.L_x_8) ;  /* 0xfffffffc00f08947 */ /* 0x000fea000383ffff */
[----:B------:R-:W-:Y:S01]  /*0fa0*/  ULDC.64 UR4, c[0x0][0x598] ;  /* 0x0001660000047ab9 */ /* 0x000fe20000000a00 */
[----:B------:R-:W-:Y:S01]  /*0fb0*/  ULDC.64 UR38, c[0x0][0x208] ;  /* 0x0000820000267ab9 */ /* 0x000fe20000000a00 */
[----:B------:R-:W-:-:S04]  /*0fc0*/  ISETP.NE.U32.AND P0, PT, RZ, UR4, PT ;  /* 0x00000004ff007c0c */ /* 0x000fc8000bf05070 */
[----:B------:R-:W-:-:S13]  /*0fd0*/  ISETP.NE.AND.EX P0, PT, RZ, UR5, PT, P0 ;  /* 0x00000005ff007c0c */ /* 0x000fda000bf05300 */
[----:B------:R-:W-:Y:S05]  /*0fe0*/  @!P0 BRA `(.L_x_11) ;  /* 0x00000000001c8947 */ /* 0x000fea0003800000 */
[----:B------:R-:W0:Y:S02]  /*0ff0*/  LDC.64 R4, c[0x0][0x598] ;  /* 0x00016600ff047b82 */ /* 0x000e240000000a00 */
[----:B0-----:R-:W2:Y:S02]  /*1000*/  LDG.E.64 R4, desc[UR38][R4.64] ;  /* 0x0000002604047981 */ /* 0x001ea4000c1e1b00 */
[----:B--2---:R-:W-:-:S04]  /*1010*/  ISETP.NE.U32.AND P0, PT, R4, RZ, PT ;  /* 0x000000ff0400720c */ /* 0x004fc80003f05070 */
[----:B------:R-:W-:-:S13]  /*1020*/  ISETP.NE.AND.EX P0, PT, R5, RZ, PT, P0 ;  /* 0x000000ff0500720c */ /* 0x000fda0003f05300 */
[----:B------:R-:W-:Y:S05]  /*1030*/  @!P0 BRA `(.L_x_11) ;  /* 0x0000000000088947 */ /* 0x000fea0003800000 */
[----:B------:R0:W5:Y:S01]  /*1040*/  LD.E R23, desc[UR38][R4.64] ;  /* 0x0000002604177980 */ /* 0x000162000c101900 */
[----:B------:R-:W-:Y:S05]  /*1050*/  BRA `(.L_x_12) ;  /* 0x0000000000247947 */ /* 0x000fea0003800000 */
.L_x_11:
[----:B------:R-:W-:Y:S02]  /*1060*/  ULDC.64 UR4, c[0x0][0x588] ;  /* 0x0001620000047ab9 */ /* 0x000fe40000000a00 */
[----:B------:R-:W-:-:S04]  /*1070*/  ISETP.NE.U32.AND P0, PT, RZ, UR4, PT ;  /* 0x00000004ff007c0c */ /* 0x000fc8000bf05070 */
[----:B------:R-:W-:-:S13]  /*1080*/  ISETP.NE.AND.EX P0, PT, RZ, UR5, PT, P0 ;  /* 0x00000005ff007c0c */ /* 0x000fda000bf05300 */
[----:B------:R-:W-:Y:S05]  /*1090*/  @!P0 BRA `(.L_x_13) ;  /* 0x00000000000c8947 */ /* 0x000fea0003800000 */
[----:B------:R-:W0:Y:S02]  /*10a0*/  LDC.64 R4, c[0x0][0x588] ;  /* 0x00016200ff047b82 */ /* 0x000e240000000a00 */
[----:B0-----:R1:W5:Y:S01]  /*10b0*/  LDG.E R23, desc[UR38][R4.64] ;  /* 0x0000002604177981 */ /* 0x001362000c1e1900 */
[----:B------:R-:W-:Y:S05]  /*10c0*/  BRA `(.L_x_12) ;  /* 0x0000000000087947 */ /* 0x000fea0003800000 */
.L_x_13:
[----:B------:R-:W-:Y:S02]  /*10d0*/  ULDC UR4, c[0x0][0x580] ;  /* 0x0001600000047ab9 */ /* 0x000fe40000000800 */
[----:B------:R-:W-:-:S07]  /*10e0*/  IMAD.U32 R23, RZ, RZ, UR4 ;  /* 0x00000004ff177e24 */ /* 0x000fce000f8e00ff */
.L_x_12:
[----:B------:R-:W-:Y:S02]  /*10f0*/  ULDC.64 UR4, c[0x0][0x5a0] ;  /* 0x0001680000047ab9 */ /* 0x000fe40000000a00 */
[----:B------:R-:W-:-:S04]  /*1100*/  ISETP.NE.U32.AND P0, PT, RZ, UR4, PT ;  /* 0x00000004ff007c0c */ /* 0x000fc8000bf05070 */
[----:B------:R-:W-:-:S13]  /*1110*/  ISETP.NE.AND.EX P0, PT, RZ, UR5, PT, P0 ;  /* 0x00000005ff007c0c */ /* 0x000fda000bf05300 */
[----:B------:R-:W-:Y:S05]  /*1120*/  @!P0 BRA `(.L_x_14) ;  /* 0x00000000001c8947 */ /* 0x000fea0003800000 */
[----:B01----:R-:W0:Y:S02]  /*1130*/  LDC.64 R4, c[0x0][0x5a0] ;  /* 0x00016800ff047b82 */ /* 0x003e240000000a00 */
[----:B0-----:R-:W2:Y:S02]  /*1140*/  LDG.E.64 R4, desc[UR38][R4.64] ;  /* 0x0000002604047981 */ /* 0x001ea4000c1e1b00 */
[----:B--2---:R-:W-:-:S04]  /*1150*/  ISETP.NE.U32.AND P0, PT, R4, RZ, PT ;  /* 0x000000ff0400720c */ /* 0x004fc80003f05070 */
[----:B------:R-:W-:-:S13]  /*1160*/  ISETP.NE.AND.EX P0, PT, R5, RZ, PT, P0 ;  /* 0x000000ff0500720c */ /* 0x000fda0003f05300 */
[----:B------:R-:W-:Y:S05]  /*1170*/  @!P0 BRA `(.L_x_14) ;  /* 0x0000000000088947 */ /* 0x000fea0003800000 */
[----:B------:R0:W5:Y:S01]  /*1180*/  LD.E R90, desc[UR38][R4.64] ;  /* 0x00000026045a7980 */ /* 0x000162000c101900 */
[----:B------:R-:W-:Y:S05]  /*1190*/  BRA `(.L_x_15) ;  /* 0x0000000000247947 */ /* 0x000fea0003800000 */
.L_x_14:
[----:B------:R-:W-:Y:S02]  /*11a0*/  ULDC.64 UR4, c[0x0][0x590] ;  /* 0x0001640000047ab9 */ /* 0x000fe40000000a00 */
[----:B------:R-:W-:-:S04]  /*11b0*/  ISETP.NE.U32.AND P0, PT, RZ, UR4, PT ;  /* 0x00000004ff007c0c */ /* 0x000fc8000bf05070 */
[----:B------:R-:W-:-:S13]  /*11c0*/  ISETP.NE.AND.EX P0, PT, RZ, UR5, PT, P0 ;  /* 0x00000005ff007c0c */ /* 0x000fda000bf05300 */
[----:B------:R-:W-:Y:S05]  /*11d0*/  @!P0 BRA `(.L_x_16) ;  /* 0x00000000000c8947 */ /* 0x000fea0003800000 */
[----:B------:R-:W2:Y:S02]  /*11e0*/  LDC.64 R90, c[0x0][0x590] ;  /* 0x00016400ff5a7b82 */ /* 0x000ea40000000a00 */
[----:B--2---:R2:W5:Y:S01]  /*11f0*/  LDG.E R90, desc[UR38][R90.64] ;  /* 0x000000265a5a7981 */ /* 0x004562000c1e1900 */
[----:B------:R-:W-:Y:S05]  /*1200*/  BRA `(.L_x_15) ;  /* 0x0000000000087947 */ /* 0x000fea0003800000 */
.L_x_16:
[----:B------:R-:W-:Y:S02]  /*1210*/  ULDC UR4, c[0x0][0x584] ;  /* 0x0001610000047ab9 */ /* 0x000fe40000000800 */
[----:B------:R-:W-:-:S07]  /*1220*/  IMAD.U32 R90, RZ, RZ, UR4 ;  /* 0x00000004ff5a7e24 */ /* 0x000fce000f8e00ff */
.L_x_15:
[----:B------:R-:W-:-:S13]  /*1230*/  LOP3.LUT P0, RZ, R3, 0xff, RZ, 0xc0, !PT ;  /* 0x000000ff03ff7812 */ /* 0x000fda000780c0ff */
[----:B------:R-:W-:Y:S05]  /*1240*/  @!P0 EXIT ;  /* 0x000000000000894d */ /* 0x000fea0003800000 */
[----:B------:R-:W3:Y:S01]  /*1250*/  LDC R93, c[0x0][0x658] ;  /* 0x00019600ff5d7b82 */ /* 0x000ee20000000800 */
[----:B------:R-:W-:Y:S01]  /*1260*/  LOP3.LUT R7, R7, 0x1, RZ, 0xc0, !PT ;  /* 0x0000000107077812 */ /* 0x000fe200078ec0ff */
[----:B------:R-:W-:Y:S01]  /*1270*/  ULDC.64 UR6, c[0x0][0x288] ;  /* 0x0000a20000067ab9 */ /* 0x000fe20000000a00 */
[----:B------:R-:W-:Y:S01]  /*1280*/  SHF.R.U32.HI R3, RZ, 0x2, R95 ;  /* 0x00000002ff037819 */ /* 0x000fe2000001165f */
[----:B------:R-:W-:Y:S01]  /*1290*/  UIADD3 UR4, UR7, 0x3f, URZ ;  /* 0x0000003f07047890 */ /* 0x000fe2000fffe03f */
[----:B------:R-:W-:Y:S01]  /*12a0*/  SHF.R.U32.HI R0, RZ, 0x1, R0 ;  /* 0x00000001ff007819 */ /* 0x000fe20000011600 */
[----:B------:R-:W-:Y:S01]  /*12b0*/  IMAD.SHL.U32 R88, R7, 0x40, RZ ;  /* 0x0000004007587824 */ /* 0x000fe200078e00ff */
[----:B------:R-:W-:Y:S01]  /*12c0*/  LOP3.LUT R3, R3, 0x7, RZ, 0xc0, !PT ;  /* 0x0000000703037812 */ /* 0x000fe200078ec0ff */
[----:B------:R-:W4:Y:S01]  /*12d0*/  LDC.64 R8, c[0x0][0x5c8] ;  /* 0x00017200ff087b82 */ /* 0x000f220000000a00 */
[----:B------:R-:W-:Y:S01]  /*12e0*/  USHF.R.S32.HI UR5, URZ, 0x1f, UR4 ;  /* 0x0000001f3f057899 */ /* 0x000fe20008011404 */
[----:B------:R-:W-:Y:S01]  /*12f0*/  LOP3.LUT R0, R0, 0x30, RZ, 0xc0, !PT ;  /* 0x0000003000007812 */ /* 0x000fe200078ec0ff */
[----:B------:R-:W-:Y:S01]  /*1300*/  IMAD.MOV.U32 R6, RZ, RZ, 0x1 ;  /* 0x00000001ff067424 */ /* 0x000fe200078e00ff */
[--C-:B------:R-:W-:Y:S01]  /*1310*/  LOP3.LUT R88, R88, 0x40, R3.reuse, 0xe2, !PT ;  /* 0x0000004058587812 */ /* 0x100fe200078ee203 */
[----:B------:R-:W-:Y:S01]  /*1320*/  ULEA.HI UR5, UR5, UR4, URZ, 0x6 ;  /* 0x0000000405057291 */ /* 0x000fe2000f8f303f */
[-C--:B01----:R-:W-:Y:S01]  /*1330*/  IADD3 R4, RZ, -R0.reuse, -R3 ;  /* 0x80000000ff047210 */ /* 0x083fe20007ffe803 */
[----:B------:R-:W-:Y:S01]  /*1340*/  IMAD.U32 R5, RZ, RZ, UR6 ;  /* 0x00000006ff057e24 */ /* 0x000fe2000f8e00ff */
[----:B------:R-:W0:Y:S01]  /*1350*/  LDC R97, c[0x0][0x600] ;  /* 0x00018000ff617b82 */ /* 0x000e220000000800 */
[----:B------:R-:W-:Y:S01]  /*1360*/  LOP3.LUT R88, R88, R0, RZ, 0xfc, !PT ;  /* 0x0000000058587212 */ /* 0x000fe200078efcff */
[----:B------:R-:W-:Y:S01]  /*1370*/  IMAD.MOV.U32 R0, RZ, RZ, -0x1 ;  /* 0xffffffffff007424 */ /* 0x000fe200078e00ff */
[----:B------:R-:W-:Y:S01]  /*1380*/  USHF.R.S32.HI UR43, URZ, 0x6, UR5 ;  /* 0x000000063f2b7899 */ /* 0x000fe20008011405 */
[----:B------:R-:W-:Y:S01]  /*1390*/  LOP3.LUT R94, R95, 0x3, RZ, 0xc0, !PT ;  /* 0x000000035f5e7812 */ /* 0x000fe200078ec0ff */
[----:B------:R-:W-:Y:S01]  /*13a0*/  IMAD R4, R7, -0x40, R4 ;  /* 0xffffffc007047824 */ /* 0x000fe200078e0204 */
[C---:B------:R-:W-:Y:S01]  /*13b0*/  LOP3.LUT R96, R95.reuse, 0x80, RZ, 0xc0, !PT ;  /* 0x000000805f607812 */ /* 0x040fe200078ec0ff */
[----:B------:R-:W-:Y:S01]  /*13c0*/  UISETP.LT.AND UP0, UPT, UR43, 0x1, UPT ;  /* 0x000000012b00788c */ /* 0x000fe2000bf01270 */
[-C--:B---3--:R-:W-:Y:S01]  /*13d0*/  SHF.L.U32 R0, R0, R93.reuse, RZ ;  /* 0x0000005d00007219 */ /* 0x088fe200000006ff */
[----:B------:R-:W-:Y:S01]  /*13e0*/  ULDC UR4, c[0x0][0x284] ;  /* 0x0000a10000047ab9 */ /* 0x000fe20000000800 */
[----:B------:R-:W-:Y:S01]  /*13f0*/  IMAD R94, R94, -0x2, R5 ;  /* 0xfffffffe5e5e7824 */ /* 0x000fe200078e0205 */
[----:B------:R-:W-:Y:S01]  /*1400*/  USEL UR44, UR43, 0x1, UP0 ;  /* 0x000000012b2c7887 */ /* 0x000fe20008000000 */
[----:B------:R-:W-:Y:S01]  /*1410*/  SHF.L.U32 R93, R6, R93, RZ ;  /* 0x0000005d065d7219 */ /* 0x000fe200000006ff */
[----:B------:R-:W-:Y:S01]  /*1420*/  IMAD.SHL.U32 R95, R95, 0x2, RZ ;  /* 0x000000025f5f7824 */ /* 0x000fe200078e00ff */
[----:B------:R-:W-:Y:S01]  /*1430*/  LOP3.LUT R102, R18, 0x1, RZ, 0xfc, !PT ;  /* 0x0000000112667812 */ /* 0x000fe200078efcff */
[----:B------:R-:W-:Y:S01]  /*1440*/  VIADD R99, R4, UR4 ;  /* 0x0000000404637c36 */ /* 0x000fe20008000000 */
[C---:B----4-:R-:W-:Y:S01]  /*1450*/  SHF.L.U64.HI R92, R8.reuse, 0x3, R9 ;  /* 0x00000003085c7819 */ /* 0x050fe20000010209 */
[----:B--2---:R-:W-:Y:S01]  /*1460*/  IMAD.SHL.U32 R91, R8, 0x8, RZ ;  /* 0x00000008085b7824 */ /* 0x004fe200078e00ff */
[----:B------:R-:W-:Y:S01]  /*1470*/  SHF.R.U32.HI R96, RZ, 0x7, R96 ;  /* 0x00000007ff607819 */ /* 0x000fe20000011660 */
[----:B------:R-:W-:Y:S01]  /*1480*/  IMAD.MOV.U32 R89, RZ, RZ, RZ ;  /* 0x000000ffff597224 */ /* 0x000fe200078e00ff */
[----:B------:R-:W-:Y:S01]  /*1490*/  LOP3.LUT R98, RZ, R0, RZ, 0x33, !PT ;  /* 0x00000000ff627212 */ /* 0x000fe200078e33ff */
[----:B------:R-:W-:Y:S01]  /*14a0*/  UIADD3 UR44, UR43, -UR44, URZ ;  /* 0x8000002c2b2c7290 */ /* 0x000fe2000fffe03f */
[----:B------:R-:W-:Y:S01]  /*14b0*/  UMOV UR40, URZ ;  /* 0x0000003f00287c82 */ /* 0x000fe20008000000 */
[----:B0-----:R-:W-:Y:S01]  /*14c0*/  VIADD R97, R97, 0xffffffff ;  /* 0xffffffff61617836 */ /* 0x001fe20000000000 */
[----:B------:R-:W-:-:S09]  /*14d0*/  UMOV UR41, URZ ;  /* 0x0000003f00297c82 */ /* 0x000fd20008000000 */
.L_x_164:
[----:B0-----:R-:W0:Y:S01]  /*14e0*/  SHFL.IDX PT, R0, R96, RZ, 0x1f ;  /* 0x00001fff60007589 */ /* 0x001e2200000e0000 */
[----:B-1----:R-:W1:Y:S01]  /*14f0*/  S2UR UR7, SR_CgaCtaId ;  /* 0x00000000000779c3 */ /* 0x002e620000008800 */
[----:B------:R-:W-:Y:S01]  /*1500*/  UMOV UR6, 0x400 ;  /* 0x0000040000067882 */ /* 0x000fe20000000000 */
[----:B0-----:R-:W-:Y:S01]  /*1510*/  R2UR UR4, R0 ;  /* 0x00000000000472ca */ /* 0x001fe200000e0000 */
[----:B-1----:R-:W-:-:S12]  /*1520*/  ULEA UR6, UR7, UR6, 0x18 ;  /* 0x0000000607067291 */ /* 0x002fd8000f8ec03f */
[----:B------:R-:W-:-:S04]  /*1530*/  ULEA.HI UR5, UR4, UR4, URZ, 0x1 ;  /* 0x0000000404057291 */ /* 0x000fc8000f8f083f */
[----:B------:R-:W-:-:S04]  /*1540*/  ULOP3.LUT UR5, UR5, 0x7fffe, URZ, 0xc0, !UPT ;  /* 0x0007fffe05057892 */ /* 0x000fc8000f8ec03f */
[----:B------:R-:W-:-:S03]  /*1550*/  UIADD3 UR5, UR4, -UR5, URZ ;  /* 0x8000000504057290 */ /* 0x000fc6000fffe03f */
[----:B------:R-:W-:Y:S01]  /*1560*/  ULDC UR4, c[0x0][0x28c] ;  /* 0x0000a30000047ab9 */ /* 0x000fe20000000800 */
[----:B------:R-:W-:Y:S01]  /*1570*/  ULEA UR5, UR5, UR6, 0xd ;  /* 0x0000000605057291 */ /* 0x000fe2000f8e683f */
[----:B------:R-:W-:-:S03]  /*1580*/  ISETP.LT.AND P0, PT, RZ, UR4, PT ;  /* 0x00000004ff007c0c */ /* 0x000fc6000bf01270 */
[----:B------:R-:W-:-:S04]  /*1590*/  UIADD3 UR5, UR5, 0x180, URZ ;  /* 0x0000018005057890 */ /* 0x000fc8000fffe03f */
[----:B------:R-:W-:-:S04]  /*15a0*/  USHF.R.U32.HI UR5, URZ, 0x4, UR5 ;  /* 0x000000043f057899 */ /* 0x000fc80008011605 */
[----:B------:R-:W-:-:S04]  /*15b0*/  ULOP3.LUT UR5, UR5, 0x3fff, URZ, 0xc0, !UPT ;  /* 0x00003fff05057892 */ /* 0x000fc8000f8ec03f */
[----:B------:R-:W-:Y:S01]  /*15c0*/  ULOP3.LUT UR45, UR5, 0x10000, URZ, 0xfc, !UPT ;  /* 0x00010000052d7892 */ /* 0x000fe2000f8efc3f */
[----:B--2345:R-:W-:Y:S11]  /*15d0*/  @P0 BRA `(.L_x_17) ;  /* 0x0000000000400947 */ /* 0x03cff60003800000 */
[----:B------:R-:W-:Y:S01]  /*15e0*/  MOV R0, 0x0 ;  /* 0x0000000000007802 */ /* 0x000fe20000000f00 */
[----:B------:R-:W-:Y:S01]  /*15f0*/  ULDC.64 UR4, c[0x4][0x68] ;  /* 0x01001a0000047ab9 */ /* 0x000fe20000000a00 */
[----:B------:R-:W-:Y:S01]  /*1600*/  ULDC.64 UR6, c[0x4][0x8] ;  /* 0x0100020000067ab9 */ /* 0x000fe20000000a00 */
[----:B------:R-:W-:Y:S01]  /*1610*/  IMAD.U32 R4, RZ, RZ, UR4 ;  /* 0x00000004ff047e24 */ /* 0x000fe2000f8e00ff */
[----:B------:R0:W1:Y:S01]  /*1620*/  LDC.64 R14, c[0x4][R0] ;  /* 0x01000000000e7b82 */ /* 0x0000620000000a00 */
[----:B------:R-:W-:Y:S01]  /*1630*/  IMAD.U32 R5, RZ, RZ, UR5 ;  /* 0x00000005ff057e24 */ /* 0x000fe2000f8e00ff */
[----:B------:R-:W-:Y:S01]  /*1640*/  ULDC.64 UR4, c[0x4][0x70] ;  /* 0x01001c0000047ab9 */ /* 0x000fe20000000a00 */
[----:B------:R-:W-:Y:S02]  /*1650*/  IMAD.U32 R10, RZ, RZ, UR6 ;  /* 0x00000006ff0a7e24 */ /* 0x000fe4000f8e00ff */
[----:B------:R-:W-:Y:S02]  /*1660*/  IMAD.U32 R6, RZ, RZ, UR4 ;  /* 0x00000004ff067e24 */ /* 0x000fe4000f8e00ff */
[----:B------:R-:W-:-:S02]  /*1670*/  IMAD.U32 R7, RZ, RZ, UR5 ;  /* 0x00000005ff077e24 */ /* 0x000fc4000f8e00ff */
[----:B------:R-:W-:Y:S02]  /*1680*/  IMAD.U32 R11, RZ, RZ, UR7 ;  /* 0x00000007ff0b7e24 */ /* 0x000fe4000f8e00ff */
[----:B------:R-:W-:Y:S02]  /*1690*/  IMAD.MOV.U32 R8, RZ, RZ, 0x1e1 ;  /* 0x000001e1ff087424 */ /* 0x000fe400078e00ff */
[----:B------:R-:W-:Y:S02]  /*16a0*/  IMAD.MOV.U32 R12, RZ, RZ, 0x1 ;  /* 0x00000001ff0c7424 */ /* 0x000fe400078e00ff */
[----:B0-----:R-:W-:-:S07]  /*16b0*/  IMAD.MOV.U32 R13, RZ, RZ, RZ ;  /* 0x000000ffff0d7224 */ /* 0x001fce00078e00ff */
[----:B------:R-:W-:-:S07]  /*16c0*/  LEPC R20, `(.L_x_17) ;  /* 0x000000001014794e */ /* 0x000fce0000000000 */
[----:B-1---5:R-:W-:Y:S05]  /*16d0*/  CALL.ABS.NOINC R14 ;  /* 0x000000000e007343 */ /* 0x022fea0003c00000 */
.L_x_17:
[----:B------:R-:W-:-:S13]  /*16e0*/  ISETP.NE.AND P0, PT, R102, 0x3, PT ;  /* 0x000000036600780c */ /* 0x000fda0003f05270 */
[----:B------:R-:W-:Y:S05]  /*16f0*/  @!P0 BRA `(.L_x_18) ;  /* 0x0000000000048947 */ /* 0x000fea0003800000 */
[----:B------:R-:W-:Y:S01]  /*1700*/  BPT.TRAP 0x1 ;  /* 0x000000040000795c */ /* 0x000fe20000300000 */
.L_x_18:
[----:B------:R-:W0:Y:S01]  /*1710*/  S2UR UR5, SR_CgaCtaId ;  /* 0x00000000000579c3 */ /* 0x000e220000008800 */
[----:B------:R-:W-:Y:S01]  /*1720*/  UMOV UR4, 0x400 ;  /* 0x0000040000047882 */ /* 0x000fe20000000000 */
[----:B------:R-:W-:Y:S02]  /*1730*/  IMAD.U32 R0, RZ, RZ, UR40 ;  /* 0x00000028ff007e24 */ /* 0x000fe4000f8e00ff */
[----:B------:R-:W-:-:S03]  /*1740*/  IMAD.U32 R3, RZ, RZ, UR41 ;  /* 0x00000029ff037e24 */ /* 0x000fc6000f8e00ff */
[----:B------:R-:W-:Y:S01]  /*1750*/  SHF.L.U32 R0, R0, 0x1f, RZ ;  /* 0x0000001f00007819 */ /* 0x000fe200000006ff */
[----:B0-----:R-:W-:-:S06]  /*1760*/  ULEA UR4, UR5, UR4, 0x18 ;  /* 0x0000000405047291 */ /* 0x001fcc000f8ec03f */
[----:B------:R-:W-:-:S04]  /*1770*/  IMAD.U32 R6, RZ, RZ, UR4 ;  /* 0x00000004ff067e24 */ /* 0x000fc8000f8e00ff */
[----:B------:R-:W-:-:S04]  /*1780*/  IMAD R3, R3, 0x8, R6 ;  /* 0x0000000803037824 */ /* 0x000fc800078e0206 */
[----:B------:R0:W1:Y:S01]  /*1790*/  SYNCS.PHASECHK.TRANS64.TRYWAIT P1, [R3+URZ], R0 ;  /* 0x00000000030075a7 */ /* 0x000062000802017f */
[----:B------:R-:W-:Y:S05]  /*17a0*/  @!P0 BRA `(.L_x_19) ;  /* 0x0000000000048947 */ /* 0x000fea0003800000 */
[----:B------:R-:W-:Y:S01]  /*17b0*/  BPT.TRAP 0x1 ;  /* 0x000000040000795c */ /* 0x000fe20000300000 */
.L_x_19:
[----:B------:R-:W-:-:S05]  /*17c0*/  IMAD.U32 R4, RZ, RZ, UR44 ;  /* 0x0000002cff047e24 */ /* 0x000fca000f8e00ff */
[----:B------:R-:W-:Y:S01]  /*17d0*/  ISETP.GE.AND P2, PT, R4, 0x1, PT ;  /* 0x000000010400780c */ /* 0x000fe20003f46270 */
[----:B-1----:R-:W-:-:S12]  /*17e0*/  @P1 BRA `(.L_x_20) ;  /* 0x0000000000081947 */ /* 0x002fd80003800000 */
[----:B------:R-:W1:Y:S02]  /*17f0*/  SYNCS.PHASECHK.TRANS64.TRYWAIT P1, [R3+URZ], R0 ;  /* 0x00000000030075a7 */ /* 0x000e64000802017f */
[----:B-1----:R-:W-:Y:S05]  /*1800*/  @!P1 BRA `(.L_x_21) ;  /* 0x0000006800489947 */ /* 0x002fea0003800000 */
.L_x_20:
[----:B------:R-:W-:Y:S05]  /*1810*/  WARPSYNC.ALL ;  /* 0x0000000000007948 */ /* 0x000fea0003800000 */
[----:B------:R-:W-:Y:S01]  /*1820*/  R2UR UR4, R6 ;  /* 0x00000000060472ca */ /* 0x000fe200000e0000 */
[----:B------:R-:W-:Y:S01]  /*1830*/  ULEA UR5, UR41, UR45, 0xa ;  /* 0x0000002d29057291 */ /* 0x000fe2000f8e503f */
[----:B------:R-:W-:Y:S01]  /*1840*/  WARPGROUP.ARRIVE ;  /* 0x00000000000079c5 */ /* 0x000fe20000000000 */
[----:B------:R-:W-:Y:S01]  /*1850*/  UMOV UR9, 0x40000040 ;  /* 0x4000004000097882 */ /* 0x000fe20000000000 */
[----:B------:R-:W-:-:S04]  /*1860*/  UMOV UR11, 0x40000040 ;  /* 0x40000040000b7882 */ /* 0x000fc80000000000 */
[----:B------:R-:W-:-:S05]  /*1870*/  UMOV UR8, UR5 ;  /* 0x0000000500087c82 */ /* 0x000fca0008000000 */
[----:B------:R-:W-:-:S04]  /*1880*/  UIADD3 UR4, UR4, 0x1c180, URZ ;  /* 0x0001c18004047890 */ /* 0x000fc8000fffe03f */
[----:B------:R-:W-:-:S04]  /*1890*/  USHF.R.U32.HI UR4, URZ, 0x4, UR4 ;  /* 0x000000043f047899 */ /* 0x000fc80008011604 */
[----:B------:R-:W-:-:S04]  /*18a0*/  ULOP3.LUT UR4, UR4, 0x3fff, URZ, 0xc0, !UPT ;  /* 0x00003fff04047892 */ /* 0x000fc8000f8ec03f */
[----:B------:R-:W-:-:S04]  /*18b0*/  ULOP3.LUT UR4, UR4, 0x10000, URZ, 0xfc, !UPT ;  /* 0x0001000004047892 */ /* 0x000fc8000f8efc3f */
[----:B------:R-:W-:-:S07]  /*18c0*/  ULEA UR6, UR41, UR4, 0xa ;  /* 0x0000000429067291 */ /* 0x000fce000f8e503f */
[----:B------:R-:W-:Y:S02]  /*18d0*/  UMOV UR10, UR6 ;  /* 0x00000006000a7c82 */ /* 0x000fe40008000000 */
[----:B------:R-:W-:Y:S01]  /*18e0*/  HGMMA.64x128x16.F32 R24, gdesc[UR8], RZ, !UPT, gsb0 ;  /* 0x01e00000081879f0 */ /* 0x000fe2000c0008ff */
[----:B------:R-:W-:Y:S02]  /*18f0*/  UIADD3 UR8, UR5, 0x2, URZ ;  /* 0x0000000205087890 */ /* 0x000fe4000fffe03f */
[----:B------:R-:W-:Y:S01]  /*1900*/  UIADD3 UR10, UR6, 0x2, URZ ;  /* 0x00000002060a7890 */ /* 0x000fe2000fffe03f */
[----:B------:R-:W-:Y:S01]  /*1910*/  UMOV UR9, 0x40000040 ;  /* 0x4000004000097882 */ /* 0x000fe20000000000 */
[----:B------:R-:W-:Y:S01]  /*1920*/  UMOV UR11, 0x40000040 ;  /* 0x40000040000b7882 */ /* 0x000fe20000000000 */
[----:B------:R-:W-:Y:S02]  /*1930*/  WARPGROUP.DEPBAR.LE gsb0, 0x0 ;  /* 0x00008000000079c5 */ /* 0x000fe40000010000 */
[----:B------:R-:W-:-:S06]  /*1940*/  WARPGROUP.ARRIVE ;  /* 0x00000000000079c5 */ /* 0x000fcc0000000000 */
[----:B------:R-:W-:Y:S01]  /*1950*/  HGMMA.64x128x16.F32 R24, gdesc[UR8], R24, gsb0 ;  /* 0x01e00000081879f0 */ /* 0x000fe20008000818 */
        /* <DEDUP_REMOVED lines=13> */
[----:B------:R-:W-:Y:S03]  /*1a30*/  HGMMA.64x128x16.F32 R24, gdesc[UR8], R24, gsb0 ;  /* 0x01e00000081879f0 */ /* 0x000fe60008000818 */
[----:B------:R-:W-:Y:S02]  /*1a40*/  WARPGROUP.DEPBAR.LE gsb0, 0x0 ;  /* 0x00008000000079c5 */ /* 0x000fe40000010000 */
[----:B------:R-:W-:Y:S05]  /*1a50*/  @!P2 BRA `(.L_x_22) ;  /* 0x000000040028a947 */ /* 0x000fea0003800000 */
[----:B------:R-:W-:Y:S01]  /*1a60*/  UIADD3 UR5, UR41, 0x1, URZ ;  /* 0x0000000129057890 */ /* 0x000fe2000fffe03f */
[----:B01----:R-:W-:Y:S02]  /*1a70*/  IMAD.U32 R0, RZ, RZ, UR44 ;  /* 0x0000002cff007e24 */ /* 0x003fe4000f8e00ff */
[----:B------:R-:W-:Y:S01]  /*1a80*/  IMAD.U32 R3, RZ, RZ, UR41 ;  /* 0x00000029ff037e24 */ /* 0x000fe2000f8e00ff */
[----:B------:R-:W-:-:S04]  /*1a90*/  UISETP.NE.AND UP0, UPT, UR5, 0x7, UPT ;  /* 0x000000070500788c */ /* 0x000fc8000bf05270 */
[----:B------:R-:W-:Y:S02]  /*1aa0*/  USEL UR6, URZ, 0x1, UP0 ;  /* 0x000000013f067887 */ /* 0x000fe40008000000 */
[----:B------:R-:W-:Y:S02]  /*1ab0*/  USEL UR5, UR5, URZ, UP0 ;  /* 0x0000003f05057287 */ /* 0x000fe40008000000 */
[----:B------:R-:W-:-:S06]  /*1ac0*/  ULOP3.LUT UR6, UR40, UR6, URZ, 0x3c, !UPT ;  /* 0x0000000628067292 */ /* 0x000fcc000f8e3c3f */
[----:B------:R-:W-:-:S07]  /*1ad0*/  IMAD.U32 R7, RZ, RZ, UR6 ;  /* 0x00000006ff077e24 */ /* 0x000fce000f8e00ff */
.L_x_29:
[----:B------:R-:W-:Y:S05]  /*1ae0*/  @!P0 BRA `(.L_x_23) ;  /* 0x0000000000048947 */ /* 0x000fea0003800000 */
[----:B------:R-:W-:Y:S01]  /*1af0*/  BPT.TRAP 0x1 ;  /* 0x000000040000795c */ /* 0x000fe20000300000 */
.L_x_23:
[----:B------:R-:W0:Y:S01]  /*1b00*/  S2UR UR7, SR_CgaCtaId ;  /* 0x00000000000779c3 */ /* 0x000e220000008800 */
[----:B------:R-:W-:Y:S01]  /*1b10*/  UMOV UR6, 0x400 ;  /* 0x0000040000067882 */ /* 0x000fe20000000000 */
[----:B------:R-:W-:Y:S01]  /*1b20*/  IMAD.U32 R5, RZ, RZ, UR5 ;  /* 0x00000005ff057e24 */ /* 0x000fe2000f8e00ff */
[----:B------:R-:W-:Y:S01]  /*1b30*/  SHF.L.U32 R4, R7, 0x1f, RZ ;  /* 0x0000001f07047819 */ /* 0x000fe200000006ff */
[----:B0-----:R-:W-:-:S06]  /*1b40*/  ULEA UR6, UR7, UR6, 0x18 ;  /* 0x0000000607067291 */ /* 0x001fcc000f8ec03f */
[----:B------:R-:W-:-:S04]  /*1b50*/  IMAD.U32 R6, RZ, RZ, UR6 ;  /* 0x00000006ff067e24 */ /* 0x000fc8000f8e00ff */
[----:B------:R-:W-:-:S04]  /*1b60*/  IMAD R5, R5, 0x8, R6 ;  /* 0x0000000805057824 */ /* 0x000fc800078e0206 */
[----:B------:R0:W1:Y:S01]  /*1b70*/  SYNCS.PHASECHK.TRANS64.TRYWAIT P1, [R5+URZ], R4 ;  /* 0x00000004050075a7 */ /* 0x000062000802017f */
[----:B------:R-:W-:Y:S05]  /*1b80*/  @!P0 BRA `(.L_x_24) ;  /* 0x0000000000048947 */ /* 0x000fea0003800000 */
[----:B------:R-:W-:Y:S01]  /*1b90*/  BPT.TRAP 0x1 ;  /* 0x000000040000795c */ /* 0x000fe20000300000 */
.L_x_24:
[----:B-1----:R-:W-:Y:S05]  /*1ba0*/  @P1 BRA `(.L_x_25) ;  /* 0x0000000000081947 */ /* 0x002fea0003800000 */
[----:B------:R-:W1:Y:S02]  /*1bb0*/  SYNCS.PHASECHK.TRANS64.TRYWAIT P1, [R5+URZ], R4 ;  /* 0x00000004050075a7 */ /* 0x000e64000802017f */
[----:B-1----:R-:W-:Y:S05]  /*1bc0*/  @!P1 BRA `(.L_x_26) ;  /* 0x00000064006c9947 */ /* 0x002fea0003800000 */
.L_x_25:
[----:B------:R-:W-:Y:S01]  /*1bd0*/  ULEA UR6, UR5, UR45, 0xa ;  /* 0x0000002d05067291 */ /* 0x000fe2000f8e503f */
[----:B------:R-:W-:Y:S01]  /*1be0*/  WARPGROUP.ARRIVE ;  /* 0x00000000000079c5 */ /* 0x000fe20000000000 */
[----:B------:R-:W-:Y:S01]  /*1bf0*/  ULEA UR7, UR5, UR4, 0xa ;  /* 0x0000000405077291 */ /* 0x000fe2000f8e503f */
[----:B------:R-:W-:Y:S01]  /*1c00*/  UMOV UR9, 0x40000040 ;  /* 0x4000004000097882 */ /* 0x000fe20000000000 */
[----:B------:R-:W-:-:S03]  /*1c10*/  UMOV UR11, 0x40000040 ;  /* 0x40000040000b7882 */ /* 0x000fc60000000000 */
[----:B------:R-:W-:Y:S02]  /*1c20*/  UMOV UR8, UR6 ;  /* 0x0000000600087c82 */ /* 0x000fe40008000000 */
[----:B------:R-:W-:Y:S02]  /*1c30*/  UMOV UR10, UR7 ;  /* 0x00000007000a7c82 */ /* 0x000fe40008000000 */
[----:B------:R-:W-:Y:S01]  /*1c40*/  HGMMA.64x128x16.F32 R24, gdesc[UR8], R24, gsb0 ;  /* 0x01e00000081879f0 */ /* 0x000fe20008000818 */
[----:B------:R-:W-:Y:S02]  /*1c50*/  UIADD3 UR8, UR6, 0x2, URZ ;  /* 0x0000000206087890 */ /* 0x000fe4000fffe03f */
[----:B------:R-:W-:Y:S01]  /*1c60*/  UIADD3 UR10, UR7, 0x2, URZ ;  /* 0x00000002070a7890 */ /* 0x000fe2000fffe03f */
[----:B------:R-:W-:Y:S01]  /*1c70*/  UMOV UR9, 0x40000040 ;  /* 0x4000004000097882 */ /* 0x000fe20000000000 */
[----:B------:R-:W-:Y:S01]  /*1c80*/  UMOV UR11, 0x40000040 ;  /* 0x40000040000b7882 */ /* 0x000fe20000000000 */
[----:B------:R-:W-:-:S02]  /*1c90*/  WARPGROUP.DEPBAR.LE gsb0, 0x0 ;  /* 0x00008000000079c5 */ /* 0x000fc40000010000 */
        /* <DEDUP_REMOVED lines=18> */
[----:B------:R-:W-:Y:S01]  /*1dc0*/  BPT.TRAP 0x1 ;  /* 0x000000040000795c */ /* 0x000fe20000300000 */
.L_x_27:
[----:B------:R-:W-:-:S13]  /*1dd0*/  ISETP.NE.AND P1, PT, R22, RZ, PT ;  /* 0x000000ff1600720c */ /* 0x000fda0003f25270 */
[----:B01----:R-:W-:-:S04]  /*1de0*/  @P1 IMAD R4, R3, 0x8, R6 ;  /* 0x0000000803041824 */ /* 0x003fc800078e0206 */
[----:B------:R-:W-:-:S05]  /*1df0*/  @P1 VIADD R4, R4, 0x38 ;  /* 0x0000003804041836 */ /* 0x000fca0000000000 */
[----:B------:R-:W-:-:S04]  /*1e00*/  @P1 PRMT R4, R19, 0x654, R4 ;  /* 0x0000065413041816 */ /* 0x000fc80000000004 */
[----:B------:R0:W-:Y:S01]  /*1e10*/  @P1 SYNCS.ARRIVE.TRANS64.RED.A1T0 RZ, [R4+URZ], RZ ;  /* 0x000000ff04ff19a7 */ /* 0x0001e2000810043f */
[----:B------:R-:W-:-:S13]  /*1e20*/  ISETP.GT.U32.AND P1, PT, R18, 0x1, PT ;  /* 0x000000011200780c */ /* 0x000fda0003f24070 */
[----:B0-----:R-:W-:Y:S05]  /*1e30*/  @P1 BRA `(.L_x_28) ;  /* 0x0000000000041947 */ /* 0x001fea0003800000 */
[----:B------:R-:W-:Y:S01]  /*1e40*/  BPT.TRAP 0x1 ;  /* 0x000000040000795c */ /* 0x000fe20000300000 */
.L_x_28:
[----:B------:R-:W-:Y:S01]  /*1e50*/  UIADD3 UR5, UR5, 0x1, URZ ;  /* 0x0000000105057890 */ /* 0x000fe2000fffe03f */
[C---:B------:R-:W-:Y:S01]  /*1e60*/  ISETP.GT.AND P2, PT, R0.reuse, 0x1, PT ;  /* 0x000000010000780c */ /* 0x040fe20003f44270 */
[----:B------:R-:W-:Y:S02]  /*1e70*/  VIADD R3, R3, 0x1 ;  /* 0x0000000103037836 */ /* 0x000fe40000000000 */
[----:B------:R-:W-:Y:S01]  /*1e80*/  UISETP.NE.AND UP0, UPT, UR5, 0x7, UPT ;  /* 0x000000070500788c */ /* 0x000fe2000bf05270 */
[----:B------:R-:W-:Y:S02]  /*1e90*/  VIADD R0, R0, 0xffffffff ;  /* 0xffffffff00007836 */ /* 0x000fe40000000000 */
[C---:B------:R-:W-:Y:S01]  /*1ea0*/  ISETP.NE.AND P1, PT, R3.reuse, 0x7, PT ;  /* 0x000000070300780c */ /* 0x040fe20003f25270 */
[----:B------:R-:W-:Y:S02]  /*1eb0*/  USEL UR6, URZ, 0x1, UP0 ;  /* 0x000000013f067887 */ /* 0x000fe40008000000 */
[----:B------:R-:W-:Y:S01]  /*1ec0*/  USEL UR5, UR5, URZ, UP0 ;  /* 0x0000003f05057287 */ /* 0x000fe20008000000 */
[----:B------:R-:W-:-:S03]  /*1ed0*/  SEL R3, R3, RZ, P1 ;  /* 0x000000ff03037207 */ /* 0x000fc60000800000 */
[----:B------:R-:W-:Y:S01]  /*1ee0*/  LOP3.LUT R7, R7, UR6, RZ, 0x3c, !PT ;  /* 0x0000000607077c12 */ /* 0x000fe2000f8e3cff */
[----:B------:R-:W-:Y:S07]  /*1ef0*/  @P2 BRA `(.L_x_29) ;  /* 0xfffffff800f82947 */ /* 0x000fee000383ffff */
.L_x_22:
[----:B01----:R-:W0:Y:S02]  /*1f00*/  LDC R0, c[0x0][0x28c] ;  /* 0x0000a300ff007b82 */ /* 0x003e240000000800 */
[----:B0-----:R-:W-:-:S13]  /*1f10*/  ISETP.GE.AND P1, PT, R0, 0x1, PT ;  /* 0x000000010000780c */ /* 0x001fda0003f26270 */
[----:B------:R-:W-:Y:S05]  /*1f20*/  @!P1 BRA `(.L_x_30) ;  /* 0x0000000000509947 */ /* 0x000fea0003800000 */
[----:B------:R-:W-:Y:S05]  /*1f30*/  @!P0 BRA `(.L_x_31) ;  /* 0x0000000000048947 */ /* 0x000fea0003800000 */
[----:B------:R-:W-:Y:S01]  /*1f40*/  BPT.TRAP 0x1 ;  /* 0x000000040000795c */ /* 0x000fe20000300000 */
.L_x_31:
[----:B------:R-:W-:Y:S01]  /*1f50*/  ISETP.NE.AND P0, PT, R22, RZ, PT ;  /* 0x000000ff1600720c */ /* 0x000fe20003f05270 */
[----:B------:R-:W-:Y:S01]  /*1f60*/  BSSY B0, `(.L_x_32) ;  /* 0x000000e000007945 */ /* 0x000fe20003800000 */
[----:B------:R-:W-:-:S11]  /*1f70*/  ISETP.GT.U32.AND P1, PT, R18, 0x1, PT ;  /* 0x000000011200780c */ /* 0x000fd60003f24070 */
[----:B------:R-:W-:Y:S05]  /*1f80*/  @!P0 BRA `(.L_x_33) ;  /* 0x00000000002c8947 */ /* 0x000fea0003800000 */
[----:B------:R-:W-:-:S04]  /*1f90*/  UIADD3 UR6, UR44, UR41, URZ ;  /* 0x000000292c067290 */ /* 0x000fc8000fffe03f */
[----:B------:R-:W-:-:S04]  /*1fa0*/  UIMAD.WIDE.U32 UR4, UR6, 0x24924925, URZ ;  /* 0x24924925060478a5 */ /* 0x000fc8000f8e003f */
[----:B------:R-:W-:-:S04]  /*1fb0*/  UIADD3 UR4, UR6, -UR5, URZ ;  /* 0x8000000506047290 */ /* 0x000fc8000fffe03f */
[----:B------:R-:W-:-:S04]  /*1fc0*/  ULEA.HI UR4, UR4, UR5, URZ, 0x1f ;  /* 0x0000000504047291 */ /* 0x000fc8000f8ff83f */
[----:B------:R-:W-:-:S04]  /*1fd0*/  USHF.R.U32.HI UR4, URZ, 0x2, UR4 ;  /* 0x000000023f047899 */ /* 0x000fc80008011604 */
[----:B------:R-:W-:-:S06]  /*1fe0*/  UIMAD UR4, UR4, -0x7, UR6 ;  /* 0xfffffff9040478a4 */ /* 0x000fcc000f8e0206 */
[----:B------:R-:W-:-:S04]  /*1ff0*/  IMAD.U32 R3, RZ, RZ, UR4 ;  /* 0x00000004ff037e24 */ /* 0x000fc8000f8e00ff */
[----:B------:R-:W-:-:S04]  /*2000*/  IMAD R0, R3, 0x8, R6 ;  /* 0x0000000803007824 */ /* 0x000fc800078e0206 */
[----:B------:R-:W-:-:S05]  /*2010*/  VIADD R0, R0, 0x38 ;  /* 0x0000003800007836 */ /* 0x000fca0000000000 */
[----:B------:R-:W-:-:S04]  /*2020*/  PRMT R0, R19, 0x654, R0 ;  /* 0x0000065413007816 */ /* 0x000fc80000000000 */
[----:B------:R0:W-:Y:S03]  /*2030*/  SYNCS.ARRIVE.TRANS64.RED.A1T0 RZ, [R0+URZ], RZ ;  /* 0x000000ff00ff79a7 */ /* 0x0001e6000810043f */
.L_x_33:
[----:B------:R-:W-:Y:S05]  /*2040*/  BSYNC B0 ;  /* 0x0000000000007941 */ /* 0x000fea0003800000 */
.L_x_32:
[----:B------:R-:W-:Y:S05]  /*2050*/  @P1 BRA `(.L_x_30) ;  /* 0x0000000000041947 */ /* 0x000fea0003800000 */
[----:B------:R-:W-:Y:S01]  /*2060*/  BPT.TRAP 0x1 ;  /* 0x000000040000795c */ /* 0x000fe20000300000 */
.L_x_30:
[----:B------:R-:W-:Y:S01]  /*2070*/  UISETP.GE.U32.AND UP1, UPT, UR43, 0x7, UPT ;  /* 0x000000072b00788c */ /* 0x000fe2000bf26070 */
[----:B------:R-:W-:Y:S01]  /*2080*/  IMAD.SHL.U32 R100, R100, 0x80, RZ ;  /* 0x0000008064647824 */ /* 0x000fe200078e00ff */
[----:B------:R-:W-:Y:S01]  /*2090*/  UIADD3 UR41, UR43, UR41, URZ ;  /* 0x000000292b297290 */ /* 0x000fe2000fffe03f */
[----:B------:R-:W-:Y:S01]  /*20a0*/  SHF.R.S32.HI R11, RZ, 0x1f, R101 ;  /* 0x0000001fff0b7819 */ /* 0x000fe20000011465 */
[----:B------:R-:W-:Y:S01]  /*20b0*/  ULDC UR10, c[0x0][0x288] ;  /* 0x0000a200000a7ab9 */ /* 0x000fe20000000800 */
[----:B------:R-:W-:Y:S01]  /*20c0*/  IMAD.SHL.U32 R6, R103, 0x80, RZ ;  /* 0x0000008067067824 */ /* 0x000fe200078e00ff */
[C---:B------:R-:W-:Y:S01]  /*20d0*/  LOP3.LUT R8, R100.reuse, 0x6, R95, 0xf8, !PT ;  /* 0x0000000664087812 */ /* 0x040fe200078ef85f */
[----:B------:R-:W-:Y:S01]  /*20e0*/  UISETP.GT.U32.AND UP0, UPT, UR41, 0x6, UPT ;  /* 0x000000062900788c */ /* 0x000fe2000bf04070 */
[----:B------:R-:W-:Y:S01]  /*20f0*/  ISETP.GE.AND P0, PT, R100, UR10, PT ;  /* 0x0000000a64007c0c */ /* 0x000fe2000bf06270 */
[----:B------:R-:W-:Y:S01]  /*2100*/  ULDC.64 UR6, c[0x0][0x5d0] ;  /* 0x0001740000067ab9 */ /* 0x000fe20000000a00 */
[----:B------:R-:W-:Y:S01]  /*2110*/  ULDC UR11, c[0x0][0x284] ;  /* 0x0000a100000b7ab9 */ /* 0x000fe20000000800 */
[----:B------:R-:W-:Y:S01]  /*2120*/  @UP1 UIMAD.WIDE.U32 UR4, UR41, 0x24924925, URZ ;  /* 0x24924925290418a5 */ /* 0x000fe2000f8e003f */
[----:B------:R-:W-:Y:S01]  /*2130*/  SHF.R.S32.HI R9, RZ, 0x1f, R8 ;  /* 0x0000001fff097819 */ /* 0x000fe20000011408 */
[----:B0-----:R-:W-:Y:S01]  /*2140*/  IMAD R0, R11, UR6, RZ ;  /* 0x000000060b007c24 */ /* 0x001fe2000f8e02ff */
[----:B------:R-:W-:Y:S01]  /*2150*/  UISETP.LT.U32.AND UP0, UPT, UR43, 0x7, UP0 ;  /* 0x000000072b00788c */ /* 0x000fe20008701070 */
[----:B------:R-:W-:Y:S01]  /*2160*/  ISETP.GE.OR P0, PT, R6, UR11, P0 ;  /* 0x0000000b06007c0c */ /* 0x000fe20008706670 */
[----:B------:R-:W-:Y:S01]  /*2170*/  @UP1 UIADD3 UR4, UR41, -UR5, URZ ;  /* 0x8000000529041290 */ /* 0x000fe2000fffe03f */
[C---:B------:R-:W-:Y:S01]  /*2180*/  IMAD R3, R101.reuse, UR7, R0 ;  /* 0x0000000765037c24 */ /* 0x040fe2000f8e0200 */
[----:B------:R-:W-:Y:S01]  /*2190*/  ULDC.64 UR8, c[0x0][0x5c8] ;  /* 0x0001720000087ab9 */ /* 0x000fe20000000a00 */
[----:B------:R-:W-:Y:S01]  /*21a0*/  IMAD.WIDE.U32 R4, R101, UR6, R8 ;  /* 0x0000000665047c25 */ /* 0x000fe2000f8e0008 */
[----:B------:R-:W-:-:S02]  /*21b0*/  USEL UR6, URZ, 0x1, !UP0 ;  /* 0x000000013f067887 */ /* 0x000fc4000c000000 */
[----:B------:R-:W-:Y:S01]  /*21c0*/  @UP1 ULEA.HI UR4, UR4, UR5, URZ, 0x1f ;  /* 0x0000000504041291 */ /* 0x000fe2000f8ff83f */
[----:B------:R-:W-:Y:S01]  /*21d0*/  IMAD.WIDE R104, R103, 0x80, R88 ;  /* 0x0000008067687825 */ /* 0x000fe200078e0258 */
[----:B------:R-:W-:Y:S02]  /*21e0*/  ULOP3.LUT UR40, UR40, UR6, URZ, 0x3c, !UPT ;  /* 0x0000000628287292 */ /* 0x000fe4000f8e3c3f */
[----:B------:R-:W-:Y:S01]  /*21f0*/  @UP1 USHF.R.U32.HI UR4, URZ, 0x2, UR4 ;  /* 0x000000023f041899 */ /* 0x000fe20008011604 */
[----:B------:R-:W-:Y:S02]  /*2200*/  IMAD.IADD R5, R5, 0x1, R3 ;  /* 0x0000000105057824 */ /* 0x000fe400078e0203 */
[----:B------:R-:W-:Y:S01]  /*2210*/  IMAD R3, R105, UR8, RZ ;  /* 0x0000000869037c24 */ /* 0x000fe2000f8e02ff */
[----:B------:R-:W-:Y:S01]  /*2220*/  @UP1 ULOP3.LUT UR40, UR40, 0x1, UR4, 0x78, !UPT ;  /* 0x0000000128281892 */ /* 0x000fe2000f8e7804 */
[----:B------:R-:W-:-:S04]  /*2230*/  IMAD.WIDE.U32 R106, R104, UR8, R4 ;  /* 0x00000008686a7c25 */ /* 0x000fc8000f8e0004 */
[----:B------:R-:W-:Y:S02]  /*2240*/  IMAD R7, R104, UR9, R3 ;  /* 0x0000000968077c24 */ /* 0x000fe4000f8e0203 */
[----:B------:R-:W-:Y:S01]  /*2250*/  IMAD.MOV.U32 R0, RZ, RZ, -0x1 ;  /* 0xffffffffff007424 */ /* 0x000fe200078e00ff */
[----:B------:R-:W-:Y:S06]  /*2260*/  @P0 BRA `(.L_x_34) ;  /* 0x00000040001c0947 */ /* 0x000fec0003800000 */
[----:B-----5:R-:W-:Y:S01]  /*2270*/  FSETP.NEU.AND P0, PT, R90, RZ, PT ;  /* 0x000000ff5a00720b */ /* 0x020fe20003f0d000 */
[----:B------:R-:W-:Y:S01]  /*2280*/  IMAD.IADD R4, R94, 0x1, -R100 ;  /* 0x000000015e047824 */ /* 0x000fe200078e0a64 */
[----:B------:R-:W-:Y:S01]  /*2290*/  BSSY B0, `(.L_x_34) ;  /* 0x0000404000007945 */ /* 0x000fe20003800000 */
[----:B------:R-:W-:Y:S02]  /*22a0*/  IMAD.IADD R3, R99, 0x1, -R6 ;  /* 0x0000000163037824 */ /* 0x000fe400078e0a06 */
[----:B------:R-:W-:Y:S01]  /*22b0*/  IMAD.IADD R103, R107, 0x1, R7 ;  /* 0x000000016b677824 */ /* 0x000fe200078e0207 */
[----:B------:R-:W-:-:S04]  /*22c0*/  ISETP.GT.AND P2, PT, R4, RZ, PT ;  /* 0x000000ff0400720c */ /* 0x000fc80003f44270 */
[----:B------:R-:W-:-:S03]  /*22d0*/  ISETP.GT.AND P1, PT, R3, RZ, P2 ;  /* 0x000000ff0300720c */ /* 0x000fc60001724270 */
[----:B------:R-:W-:Y:S10]  /*22e0*/  @!P0 BRA `(.L_x_35) ;  /* 0x0000002c00288947 */ /* 0x000ff40003800000 */
[----:B------:R-:W0:Y:S01]  /*22f0*/  LDC.64 R110, c[0x0][0x5b8] ;  /* 0x00016e00ff6e7b82 */ /* 0x000e220000000a00 */
[----:B------:R-:W-:-:S07]  /*2300*/  ULDC.64 UR4, c[0x0][0x5c0] ;  /* 0x0001700000047ab9 */ /* 0x000fce0000000a00 */
[----:B------:R-:W1:Y:S08]  /*2310*/  LDC.64 R112, c[0x0][0x5b0] ;  /* 0x00016c00ff707b82 */ /* 0x000e700000000a00 */
[----:B------:R-:W2:Y:S01]  /*2320*/  LDC.64 R114, c[0x0][0x5a8] ;  /* 0x00016a00ff727b82 */ /* 0x000ea20000000a00 */
[-C--:B0-----:R-:W-:Y:S02]  /*2330*/  IMAD R6, R11, R110.reuse, RZ ;  /* 0x0000006e0b067224 */ /* 0x081fe400078e02ff */
[----:B------:R-:W-:-:S04]  /*2340*/  IMAD.WIDE.U32 R108, R101, R110, R8 ;  /* 0x0000006e656c7225 */ /* 0x000fc800078e0008 */
[----:B------:R-:W-:Y:S02]  /*2350*/  IMAD R107, R101, R111, R6 ;  /* 0x0000006f656b7224 */ /* 0x000fe400078e0206 */
[-C--:B-1----:R-:W-:Y:S02]  /*2360*/  IMAD R5, R105, R112.reuse, RZ ;  /* 0x0000007069057224 */ /* 0x082fe400078e02ff */
[----:B------:R-:W-:Y:S02]  /*2370*/  IMAD.IADD R13, R109, 0x1, R107 ;  /* 0x000000016d0d7824 */ /* 0x000fe400078e026b */
[----:B------:R-:W-:Y:S02]  /*2380*/  IMAD.MOV.U32 R12, RZ, RZ, R108 ;  /* 0x000000ffff0c7224 */ /* 0x000fe400078e006c */
[C---:B------:R-:W-:Y:S02]  /*2390*/  IMAD R111, R104.reuse, R113, R5 ;  /* 0x00000071686f7224 */ /* 0x040fe400078e0205 */
[----:B------:R-:W-:-:S04]  /*23a0*/  IMAD.WIDE.U32 R6, R104, R112, R12 ;  /* 0x0000007068067225 */ /* 0x000fc800078e000c */
[----:B------:R-:W-:Y:S01]  /*23b0*/  IMAD.IADD R5, R7, 0x1, R111 ;  /* 0x0000000107057824 */ /* 0x000fe200078e026f */
[----:B--2---:R-:W-:-:S04]  /*23c0*/  LEA R14, P0, R6, R114, 0x1 ;  /* 0x00000072060e7211 */ /* 0x004fc800078008ff */
[----:B------:R-:W-:-:S05]  /*23d0*/  LEA.HI.X R15, R6, R115, R5, 0x1, P0 ;  /* 0x00000073060f7211 */ /* 0x000fca00000f0c05 */
[----:B------:R0:W2:Y:S01]  /*23e0*/  @P1 LDG.E.LTC128B.U16 R5, desc[UR38][R14.64] ;  /* 0x000000260e051981 */ /* 0x0000a2000c1e1520 */
[----:B------:R-:W-:Y:S01]  /*23f0*/  LEA R10, P0, R106, UR4, 0x1 ;  /* 0x000000046a0a7c11 */ /* 0x000fe2000f8008ff */
[----:B------:R-:W-:Y:S01]  /*2400*/  IMAD.WIDE.U32 R6, R104, R112, R8 ;  /* 0x0000007068067225 */ /* 0x000fe200078e0008 */
[----:B------:R-:W-:Y:S03]  /*2410*/  BSSY B1, `(.L_x_36) ;  /* 0x0000012000017945 */ /* 0x000fe60003800000 */
[----:B------:R-:W-:Y:S02]  /*2420*/  IMAD.IADD R7, R111, 0x1, R7 ;  /* 0x000000016f077824 */ /* 0x000fe400078e0207 */
[----:B------:R-:W-:Y:S01]  /*2430*/  IMAD.WIDE.U32 R20, R101, R110, R6 ;  /* 0x0000006e65147225 */ /* 0x000fe200078e0006 */
[----:B0-----:R-:W-:-:S03]  /*2440*/  SHF.L.U64.HI R15, R112, 0x3, R113 ;  /* 0x00000003700f7819 */ /* 0x001fc60000010271 */
[----:B------:R-:W-:Y:S01]  /*2450*/  IMAD.IADD R7, R107, 0x1, R21 ;  /* 0x000000016b077824 */ /* 0x000fe200078e0215 */
[----:B------:R-:W-:Y:S01]  /*2460*/  LEA R6, P4, R20, R114, 0x1 ;  /* 0x0000007214067211 */ /* 0x000fe200078808ff */
[----:B------:R-:W-:-:S03]  /*2470*/  IMAD.SHL.U32 R14, R112, 0x8, RZ ;  /* 0x00000008700e7824 */ /* 0x000fc600078e00ff */
[----:B------:R-:W-:Y:S01]  /*2480*/  LEA.HI.X R7, R20, R115, R7, 0x1, P4 ;  /* 0x0000007314077211 */ /* 0x000fe200020f0c07 */
[----:B--2---:R-:W-:-:S05]  /*2490*/  HADD2.F32 R11, -RZ, R5.H0_H0 ;  /* 0x20000005ff0b7230 */ /* 0x004fca0000004100 */
[----:B------:R-:W-:-:S04]  /*24a0*/  FMUL R11, R11, R90 ;  /* 0x0000005a0b0b7220 */ /* 0x000fc80000400000 */
[----:B------:R-:W-:Y:S01]  /*24b0*/  FFMA R24, R24, R23, R11 ;  /* 0x0000001718187223 */ /* 0x000fe2000000000b */
[----:B------:R-:W-:Y:S02]  /*24c0*/  LEA.HI.X R11, R106, UR5, R103, 0x1, P0 ;  /* 0x000000056a0b7c11 */ /* 0x000fe400080f0c67 */
[----:B------:R-:W-:Y:S02]  /*24d0*/  ISETP.GT.AND P0, PT, R4, 0x1, PT ;  /* 0x000000010400780c */ /* 0x000fe40003f04270 */
[----:B------:R-:W-:Y:S02]  /*24e0*/  F2FP.F16.F32.PACK_AB R24, RZ, R24 ;  /* 0x00000018ff18723e */ /* 0x000fe400000000ff */
[----:B------:R-:W-:-:S03]  /*24f0*/  ISETP.GT.AND P3, PT, R3, RZ, P0 ;  /* 0x000000ff0300720c */ /* 0x000fc60000764270 */
[----:B------:R0:W-:Y:S10]  /*2500*/  @P1 STG.E.U16 desc[UR38][R10.64], R24 ;  /* 0x000000180a001986 */ /* 0x0001f4000c101526 */
[----:B------:R-:W-:Y:S05]  /*2510*/  @!P3 BRA `(.L_x_37) ;  /* 0x000000000004b947 */ /* 0x000fea0003800000 */
[----:B------:R1:W5:Y:S02]  /*2520*/  LDG.E.LTC128B.U16 R5, desc[UR38][R6.64+0x2] ;  /* 0x0000022606057981 */ /* 0x000364000c1e1520 */
.L_x_37:
[----:B------:R-:W-:Y:S05]  /*2530*/  BSYNC B1 ;  /* 0x0000000000017941 */ /* 0x000fea0003800000 */
.L_x_36:
[----:B-----5:R-:W-:Y:S01]  /*2540*/  HADD2.F32 R103, -RZ, R5.H0_H0 ;  /* 0x20000005ff677230 */ /* 0x020fe20000004100 */
[----:B------:R-:W-:Y:S01]  /*2550*/  ISETP.GT.AND P2, PT, R3, 0x8, P2 ;  /* 0x000000080300780c */ /* 0x000fe20001744270 */
[----:B------:R-:W-:Y:S01]  /*2560*/  IMAD.WIDE.U32 R20, R104, R112, R14 ;  /* 0x0000007068147225 */ /* 0x000fe200078e000e */
[----:B0-----:R-:W-:-:S03]  /*2570*/  PRMT R24, R5, 0x7610, R24 ;  /* 0x0000761005187816 */ /* 0x001fc60000000018 */
[----:B------:R-:W-:Y:S01]  /*2580*/  FMUL R12, R103, R90 ;  /* 0x0000005a670c7220 */ /* 0x000fe20000400000 */
[----:B------:R-:W-:Y:S01]  /*2590*/  IMAD.IADD R111, R111, 0x1, R21 ;  /* 0x000000016f6f7824 */ /* 0x000fe200078e0215 */
[----:B------:R-:W-:Y:S02]  /*25a0*/  IADD3 R108, P1, R108, R20, RZ ;  /* 0x000000146c6c7210 */ /* 0x000fe40007f3e0ff */
[----:B------:R-:W-:-:S03]  /*25b0*/  FFMA R12, R25, R23, R12 ;  /* 0x00000017190c7223 */ /* 0x000fc6000000000c */
[----:B------:R-:W-:Y:S01]  /*25c0*/  IMAD.X R13, R111, 0x1, R13, P1 ;  /* 0x000000016f0d7824 */ /* 0x000fe200008e060d */
[C---:B------:R-:W-:Y:S02]  /*25d0*/  LEA R14, P1, R108.reuse, R114, 0x1 ;  /* 0x000000726c0e7211 */ /* 0x040fe400078208ff */
[----:B------:R-:W-:Y:S02]  /*25e0*/  F2FP.F16.F32.PACK_AB R12, RZ, R12 ;  /* 0x0000000cff0c723e */ /* 0x000fe400000000ff */
[----:B------:R-:W-:Y:S02]  /*25f0*/  LEA.HI.X R15, R108, R115, R13, 0x1, P1 ;  /* 0x000000736c0f7211 */ /* 0x000fe400008f0c0d */
[----:B------:R-:W-:-:S05]  /*2600*/  PRMT R21, R12, 0x7610, R21 ;  /* 0x000076100c157816 */ /* 0x000fca0000000015 */
[----:B------:R0:W-:Y:S04]  /*2610*/  @P3 STG.E.U16 desc[UR38][R10.64+0x2], R21 ;  /* 0x000002150a003986 */ /* 0x0001e8000c101526 */
[----:B------:R-:W2:Y:S01]  /*2620*/  @P2 LDG.E.LTC128B.U16 R24, desc[UR38][R14.64] ;  /* 0x000000260e182981 */ /* 0x000ea2000c1e1520 */
[----:B------:R-:W-:Y:S01]  /*2630*/  IADD3 R20, P1, R8, R20, RZ ;  /* 0x0000001408147210 */ /* 0x000fe20007f3e0ff */
[----:B------:R-:W-:Y:S01]  /*2640*/  BSSY B1, `(.L_x_38) ;  /* 0x0000011000017945 */ /* 0x000fe20003800000 */
[----:B------:R-:W-:Y:S02]  /*2650*/  SHF.L.U64.HI R13, R91, 0x1, R92 ;  /* 0x000000015b0d7819 */ /* 0x000fe4000001025c */
[----:B------:R-:W-:Y:S01]  /*2660*/  ISETP.GT.AND P0, PT, R3, 0x8, P0 ;  /* 0x000000080300780c */ /* 0x000fe20000704270 */
[----:B0-----:R-:W-:Y:S01]  /*2670*/  IMAD.X R21, R9, 0x1, R111, P1 ;  /* 0x0000000109157824 */ /* 0x001fe200008e066f */
[----:B------:R-:W-:Y:S01]  /*2680*/  LEA R12, P1, R91, R10, 0x1 ;  /* 0x0000000a5b0c7211 */ /* 0x000fe200078208ff */
[----:B------:R-:W-:-:S04]  /*2690*/  IMAD.WIDE.U32 R20, R101, R110, R20 ;  /* 0x0000006e65147225 */ /* 0x000fc800078e0014 */
[----:B------:R-:W-:Y:S01]  /*26a0*/  IMAD.X R13, R13, 0x1, R11, P1 ;  /* 0x000000010d0d7824 */ /* 0x000fe200008e060b */
[----:B------:R-:W-:Y:S01]  /*26b0*/  LEA R8, P3, R20, R114, 0x1 ;  /* 0x0000007214087211 */ /* 0x000fe200078608ff */
[----:B------:R-:W-:-:S05]  /*26c0*/  IMAD.IADD R9, R107, 0x1, R21 ;  /* 0x000000016b097824 */ /* 0x000fca00078e0215 */
[----:B------:R-:W-:Y:S01]  /*26d0*/  LEA.HI.X R9, R20, R115, R9, 0x1, P3 ;  /* 0x0000007314097211 */ /* 0x000fe200018f0c09 */
[----:B--2---:R-:W-:-:S05]  /*26e0*/  HADD2.F32 R5, -RZ, R24.H0_H0 ;  /* 0x20000018ff057230 */ /* 0x004fca0000004100 */
[----:B------:R-:W-:-:S04]  /*26f0*/  FMUL R5, R5, R90 ;  /* 0x0000005a05057220 */ /* 0x000fc80000400000 */
[----:B------:R-:W-:-:S05]  /*2700*/  FFMA R5, R26, R23, R5 ;  /* 0x000000171a057223 */ /* 0x000fca0000000005 */
[----:B------:R-:W-:-:S05]  /*2710*/  F2FP.F16.F32.PACK_AB R5, RZ, R5 ;  /* 0x00000005ff05723e */ /* 0x000fca00000000ff */
[----:B------:R0:W-:Y:S01]  /*2720*/  @P2 STG.E.U16 desc[UR38][R12.64], R5 ;  /* 0x000000050c002986 */ /* 0x0001e2000c101526 */
[----:B------:R-:W-:Y:S05]  /*2730*/  @!P0 BRA `(.L_x_39) ;  /* 0x0000000000048947 */ /* 0x000fea0003800000 */
[----:B------:R2:W5:Y:S02]  /*2740*/  LDG.E.LTC128B.U16 R24, desc[UR38][R8.64+0x2] ;  /* 0x0000022608187981 */ /* 0x000564000c1e1520 */
.L_x_39:
[----:B------:R-:W-:Y:S05]  /*2750*/  BSYNC B1 ;  /* 0x0000000000017941 */ /* 0x000fea0003800000 */
.L_x_38:
[----:B0----5:R-:W-:Y:S01]  /*2760*/  HADD2.F32 R5, -RZ, R24.H0_H0 ;  /* 0x20000018ff057230 */ /* 0x021fe20000004100 */
[----:B------:R-:W-:Y:S01]  /*2770*/  ISETP.GT.AND P1, PT, R4, 0x8, PT ;  /* 0x000000080400780c */ /* 0x000fe20003f24270 */
[----:B------:R-:W-:Y:S03]  /*2780*/  BSSY B1, `(.L_x_40) ;  /* 0x0000008000017945 */ /* 0x000fe60003800000 */
[----:B------:R-:W-:Y:S01]  /*2790*/  FMUL R14, R5, R90 ;  /* 0x0000005a050e7220 */ /* 0x000fe20000400000 */
[----:B------:R-:W-:-:S03]  /*27a0*/  ISETP.GT.AND P2, PT, R3, RZ, P1 ;  /* 0x000000ff0300720c */ /* 0x000fc60000f44270 */
[----:B------:R-:W-:-:S05]  /*27b0*/  FFMA R14, R27, R23, R14 ;  /* 0x000000171b0e7223 */ /* 0x000fca000000000e */
[----:B------:R-:W-:-:S05]  /*27c0*/  F2FP.F16.F32.PACK_AB R14, RZ, R14 ;  /* 0x0000000eff0e723e */ /* 0x000fca00000000ff */
[----:B------:R0:W-:Y:S01]  /*27d0*/  @P0 STG.E.U16 desc[UR38][R12.64+0x2], R14 ;  /* 0x0000020e0c000986 */ /* 0x0001e2000c101526 */
[----:B------:R-:W-:Y:S05]  /*27e0*/  @!P2 BRA `(.L_x_41) ;  /* 0x000000000004a947 */ /* 0x000fea0003800000 */
[----:B------:R3:W5:Y:S02]  /*27f0*/  LDG.E.LTC128B.U16 R24, desc[UR38][R6.64+0x10] ;  /* 0x0000102606187981 */ /* 0x000764000c1e1520 */
.L_x_41:
[----:B------:R-:W-:Y:S05]  /*2800*/  BSYNC B1 ;  /* 0x0000000000017941 */ /* 0x000fea0003800000 */
.L_x_40:
[----:B-----5:R-:W-:Y:S01]  /*2810*/  HADD2.F32 R5, -RZ, R24.H0_H0 ;  /* 0x20000018ff057230 */ /* 0x020fe20000004100 */
        /* <DEDUP_REMOVED lines=9> */
.L_x_43:
[----:B------:R-:W-:Y:S05]  /*28b0*/  BSYNC B1 ;  /* 0x0000000000017941 */ /* 0x000fea0003800000 */
.L_x_42:
[----:B----45:R-:W-:Y:S01]  /*28c0*/  HADD2.F32 R5, -RZ, R24.H0_H0 ;  /* 0x20000018ff057230 */ /* 0x030fe20000004100 */
[----:B------:R-:W-:Y:S01]  /*28d0*/  ISETP.GT.AND P1, PT, R3, 0x8, P1 ;  /* 0x000000080300780c */ /* 0x000fe20000f24270 */
[----:B------:R-:W-:Y:S03]  /*28e0*/  BSSY B1, `(.L_x_44) ;  /* 0x0000007000017945 */ /* 0x000fe60003800000 */
[----:B0-----:R-:W-:-:S04]  /*28f0*/  FMUL R14, R5, R90 ;  /* 0x0000005a050e7220 */ /* 0x001fc80000400000 */
[----:B------:R-:W-:-:S05]  /*2900*/  FFMA R14, R29, R23, R14 ;  /* 0x000000171d0e7223 */ /* 0x000fca000000000e */
[----:B------:R-:W-:-:S05]  /*2910*/  F2FP.F16.F32.PACK_AB R14, RZ, R14 ;  /* 0x0000000eff0e723e */ /* 0x000fca00000000ff */
[----:B------:R0:W-:Y:S01]  /*2920*/  @P3 STG.E.U16 desc[UR38][R10.64+0x12], R14 ;  /* 0x0000120e0a003986 */ /* 0x0001e2000c101526 */
[----:B------:R-:W-:Y:S05]  /*2930*/  @!P1 BRA `(.L_x_45) ;  /* 0x0000000000049947 */ /* 0x000fea0003800000 */
[----:B------:R4:W5:Y:S02]  /*2940*/  LDG.E.LTC128B.U16 R24, desc[UR38][R8.64+0x10] ;  /* 0x0000102608187981 */ /* 0x000964000c1e1520 */
.L_x_45:
[----:B------:R-:W-:Y:S05]  /*2950*/  BSYNC B1 ;  /* 0x0000000000017941 */ /* 0x000fea0003800000 */
.L_x_44:
[----:B-----5:R-:W-:Y:S01]  /*2960*/  HADD2.F32 R5, -RZ, R24.H0_H0 ;  /* 0x20000018ff057230 */ /* 0x020fe20000004100 */
[----:B------:R-:W-:Y:S01]  /*2970*/  ISETP.GT.AND P0, PT, R3, 0x8, P0 ;  /* 0x000000080300780c */ /* 0x000fe20000704270 */
[----:B------:R-:W-:Y:S03]  /*2980*/  BSSY B1, `(.L_x_46) ;  /* 0x0000007000017945 */ /* 0x000fe60003800000 */
[----:B------:R-:W-:-:S04]  /*2990*/  FMUL R5, R5, R90 ;  /* 0x0000005a05057220 */ /* 0x000fc80000400000 */
[----:B------:R-:W-:-:S05]  /*29a0*/  FFMA R5, R30, R23, R5 ;  /* 0x000000171e057223 */ /* 0x000fca0000000005 */
[----:B------:R-:W-:-:S05]  /*29b0*/  F2FP.F16.F32.PACK_AB R5, RZ, R5 ;  /* 0x00000005ff05723e */ /* 0x000fca00000000ff */
[----:B------:R0:W-:Y:S01]  /*29c0*/  @P1 STG.E.U16 desc[UR38][R12.64+0x10], R5 ;  /* 0x000010050c001986 */ /* 0x0001e2000c101526 */
[----:B------:R-:W-:Y:S05]  /*29d0*/  @!P0 BRA `(.L_x_47) ;  /* 0x0000000000048947 */ /* 0x000fea0003800000 */
[----:B------:R0:W5:Y:S02]  /*29e0*/  LDG.E.LTC128B.U16 R24, desc[UR38][R8.64+0x12] ;  /* 0x0000122608187981 */ /* 0x000164000c1e1520 */
.L_x_47:
[----:B------:R-:W-:Y:S05]  /*29f0*/  BSYNC B1 ;  /* 0x0000000000017941 */ /* 0x000fea0003800000 */
.L_x_46:
        /* <DEDUP_REMOVED lines=10> */
.L_x_49:
[----:B------:R-:W-:Y:S05]  /*2aa0*/  BSYNC B1 ;  /* 0x0000000000017941 */ /* 0x000fea0003800000 */
.L_x_48:
        /* <DEDUP_REMOVED lines=10> */
.L_x_51:
[----:B------:R-:W-:Y:S05]  /*2b50*/  BSYNC B1 ;  /* 0x0000000000017941 */ /* 0x000fea0003800000 */
.L_x_50:
[----:B0----5:R-:W-:Y:S01]  /*2b60*/  HADD2.F32 R5, -RZ, R24.H0_H0 ;  /* 0x20000018ff057230 */ /* 0x021fe20000004100 */
        /* <DEDUP_REMOVED lines=8> */
.L_x_53:
[----:B------:R-:W-:Y:S05]  /*2bf0*/  BSYNC B1 ;  /* 0x0000000000017941 */ /* 0x000fea0003800000 */
.L_x_52:
        /* <DEDUP_REMOVED lines=9> */
.L_x_55:
[----:B------:R-:W-:Y:S05]  /*2c90*/  BSYNC B1 ;  /* 0x0000000000017941 */ /* 0x000fea0003800000 */
.L_x_54:
        /* <DEDUP_REMOVED lines=10> */
.L_x_57:
[----:B------:R-:W-:Y:S05]  /*2d40*/  BSYNC B1 ;  /* 0x0000000000017941 */ /* 0x000fea0003800000 */
.L_x_56:
        /* <DEDUP_REMOVED lines=10> */
.L_x_59:
[----:B------:R-:W-:Y:S05]  /*2df0*/  BSYNC B1 ;  /* 0x0000000000017941 */ /* 0x000fea0003800000 */
.L_x_58:
        /* <DEDUP_REMOVED lines=9> */
.L_x_61:
[----:B------:R-:W-:Y:S05]  /*2e90*/  BSYNC B1 ;  /* 0x0000000000017941 */ /* 0x000fea0003800000 */
.L_x_60:
        /* <DEDUP_REMOVED lines=9> */
.L_x_63:
[----:B------:R-:W-:Y:S05]  /*2f30*/  BSYNC B1 ;  /* 0x0000000000017941 */ /* 0x000fea0003800000 */
.L_x_62:
        /* <DEDUP_REMOVED lines=10> */
.L_x_65:
[----:B------:R-:W-:Y:S05]  /*2fe0*/  BSYNC B1 ;  /* 0x0000000000017941 */ /* 0x000fea0003800000 */
.L_x_64:
        /* <DEDUP_REMOVED lines=10> */
.L_x_67:
[----:B------:R-:W-:Y:S05]  /*3090*/  BSYNC B1 ;  /* 0x0000000000017941 */ /* 0x000fea0003800000 */
.L_x_66:
        /* <DEDUP_REMOVED lines=9> */
.L_x_69:
[----:B------:R-:W-:Y:S05]  /*3130*/  BSYNC B1 ;  /* 0x0000000000017941 */ /* 0x000fea0003800000 */
.L_x_68:
        /* <DEDUP_REMOVED lines=9> */
.L_x_71:
[----:B------:R-:W-:Y:S05]  /*31d0*/  BSYNC B1 ;  /* 0x0000000000017941 */ /* 0x000fea0003800000 */
.L_x_70:
        /* <DEDUP_REMOVED lines=10> */
.L_x_73:
[----:B------:R-:W-:Y:S05]  /*3280*/  BSYNC B1 ;  /* 0x0000000000017941 */ /* 0x000fea0003800000 */
.L_x_72:
        /* <DEDUP_REMOVED lines=10> */
.L_x_75:
[----:B------:R-:W-:Y:S05]  /*3330*/  BSYNC B1 ;  /* 0x0000000000017941 */ /* 0x000fea0003800000 */
.L_x_74:
        /* <DEDUP_REMOVED lines=9> */
.L_x_77:
[----:B------:R-:W-:Y:S05]  /*33d0*/  BSYNC B1 ;  /* 0x0000000000017941 */ /* 0x000fea0003800000 */
.L_x_76:
        /* <DEDUP_REMOVED lines=9> */
.L_x_79:
[----:B------:R-:W-:Y:S05]  /*3470*/  BSYNC B1 ;  /* 0x0000000000017941 */ /* 0x000fea0003800000 */
.L_x_78:
        /* <DEDUP_REMOVED lines=10> */
.L_x_81:
[----:B------:R-:W-:Y:S05]  /*3520*/  BSYNC B1 ;  /* 0x0000000000017941 */ /* 0x000fea0003800000 */
.L_x_80:
        /* <DEDUP_REMOVED lines=10> */
.L_x_83:
[----:B------:R-:W-:Y:S05]  /*35d0*/  BSYNC B1 ;  /* 0x0000000000017941 */ /* 0x000fea0003800000 */
.L_x_82:
        /* <DEDUP_REMOVED lines=9> */
.L_x_85:
[----:B------:R-:W-:Y:S05]  /*3670*/  BSYNC B1 ;  /* 0x0000000000017941 */ /* 0x000fea0003800000 */
.L_x_84:
        /* <DEDUP_REMOVED lines=9> */
.L_x_87:
[----:B------:R-:W-:Y:S05]  /*3710*/  BSYNC B1 ;  /* 0x0000000000017941 */ /* 0x000fea0003800000 */
.L_x_86:
        /* <DEDUP_REMOVED lines=10> */
.L_x_89:
[----:B------:R-:W-:Y:S05]  /*37c0*/  BSYNC B1 ;  /* 0x0000000000017941 */ /* 0x000fea0003800000 */
.L_x_88:
        /* <DEDUP_REMOVED lines=10> */
.L_x_91:
[----:B------:R-:W-:Y:S05]  /*3870*/  BSYNC B1 ;  /* 0x0000000000017941 */ /* 0x000fea0003800000 */
.L_x_90:
        /* <DEDUP_REMOVED lines=9> */
.L_x_93:
[----:B------:R-:W-:Y:S05]  /*3910*/  BSYNC B1 ;  /* 0x0000000000017941 */ /* 0x000fea0003800000 */
.L_x_92:
        /* <DEDUP_REMOVED lines=9> */
.L_x_95:
[----:B------:R-:W-:Y:S05]  /*39b0*/  BSYNC B1 ;  /* 0x0000000000017941 */ /* 0x000fea0003800000 */
.L_x_94:
        /* <DEDUP_REMOVED lines=10> */
.L_x_97:
[----:B------:R-:W-:Y:S05]  /*3a60*/  BSYNC B1 ;  /* 0x0000000000017941 */ /* 0x000fea0003800000 */
.L_x_96:
        /* <DEDUP_REMOVED lines=10> */
.L_x_99:
[----:B------:R-:W-:Y:S05]  /*3b10*/  BSYNC B1 ;  /* 0x0000000000017941 */ /* 0x000fea0003800000 */
.L_x_98:
        /* <DEDUP_REMOVED lines=9> */
.L_x_101:
[----:B------:R-:W-:Y:S05]  /*3bb0*/  BSYNC B1 ;  /* 0x0000000000017941 */ /* 0x000fea0003800000 */
.L_x_100:
        /* <DEDUP_REMOVED lines=9> */
.L_x_103:
[----:B------:R-:W-:Y:S05]  /*3c50*/  BSYNC B1 ;  /* 0x0000000000017941 */ /* 0x000fea0003800000 */
.L_x_102:
        /* <DEDUP_REMOVED lines=10> */
.L_x_105:
[----:B------:R-:W-:Y:S05]  /*3d00*/  BSYNC B1 ;  /* 0x0000000000017941 */ /* 0x000fea0003800000 */
.L_x_104:
        /* <DEDUP_REMOVED lines=10> */
.L_x_107:
[----:B------:R-:W-:Y:S05]  /*3db0*/  BSYNC B1 ;  /* 0x0000000000017941 */ /* 0x000fea0003800000 */
.L_x_106:
        /* <DEDUP_REMOVED lines=9> */
.L_x_109:
[----:B------:R-:W-:Y:S05]  /*3e50*/  BSYNC B1 ;  /* 0x0000000000017941 */ /* 0x000fea0003800000 */
.L_x_108:
        /* <DEDUP_REMOVED lines=9> */
.L_x_111:
[----:B------:R-:W-:Y:S05]  /*3ef0*/  BSYNC B1 ;  /* 0x0000000000017941 */ /* 0x000fea0003800000 */
.L_x_110:
        /* <DEDUP_REMOVED lines=10> */
.L_x_113:
[----:B------:R-:W-:Y:S05]  /*3fa0*/  BSYNC B1 ;  /* 0x0000000000017941 */ /* 0x000fea0003800000 */
.L_x_112:
        /* <DEDUP_REMOVED lines=10> */
.L_x_115:
[----:B------:R-:W-:Y:S05]  /*4050*/  BSYNC B1 ;  /* 0x0000000000017941 */ /* 0x000fea0003800000 */
.L_x_114:
        /* <DEDUP_REMOVED lines=9> */
.L_x_117:
[----:B------:R-:W-:Y:S05]  /*40f0*/  BSYNC B1 ;  /* 0x0000000000017941 */ /* 0x000fea0003800000 */
.L_x_116:
        /* <DEDUP_REMOVED lines=9> */
.L_x_119:
[----:B------:R-:W-:Y:S05]  /*4190*/  BSYNC B1 ;  /* 0x0000000000017941 */ /* 0x000fea0003800000 */
.L_x_118:
        /* <DEDUP_REMOVED lines=10> */
.L_x_121:
[----:B------:R-:W-:Y:S05]  /*4240*/  BSYNC B1 ;  /* 0x0000000000017941 */ /* 0x000fea0003800000 */
.L_x_120:
        /* <DEDUP_REMOVED lines=10> */
.L_x_123:
[----:B------:R-:W-:Y:S05]  /*42f0*/  BSYNC B1 ;  /* 0x0000000000017941 */ /* 0x000fea0003800000 */
.L_x_122:
        /* <DEDUP_REMOVED lines=9> */
.L_x_125:
[----:B------:R-:W-:Y:S05]  /*4390*/  BSYNC B1 ;  /* 0x0000000000017941 */ /* 0x000fea0003800000 */
.L_x_124:
        /* <DEDUP_REMOVED lines=9> */
.L_x_127:
[----:B------:R-:W-:Y:S05]  /*4430*/  BSYNC B1 ;  /* 0x0000000000017941 */ /* 0x000fea0003800000 */
.L_x_126:
        /* <DEDUP_REMOVED lines=10> */
.L_x_129:
[----:B------:R-:W-:Y:S05]  /*44e0*/  BSYNC B1 ;  /* 0x0000000000017941 */ /* 0x000fea0003800000 */
.L_x_128:
        /* <DEDUP_REMOVED lines=10> */
.L_x_131:
[----:B------:R-:W-:Y:S05]  /*4590*/  BSYNC B1 ;  /* 0x0000000000017941 */ /* 0x000fea0003800000 */
.L_x_130:
        /* <DEDUP_REMOVED lines=9> */
.L_x_133:
[----:B------:R-:W-:Y:S05]  /*4630*/  BSYNC B1 ;  /* 0x0000000000017941 */ /* 0x000fea0003800000 */
.L_x_132:
        /* <DEDUP_REMOVED lines=9> */
.L_x_135:
[----:B------:R-:W-:Y:S05]  /*46d0*/  BSYNC B1 ;  /* 0x0000000000017941 */ /* 0x000fea0003800000 */
.L_x_134:
        /* <DEDUP_REMOVED lines=10> */
.L_x_137:
[----:B------:R-:W-:Y:S05]  /*4780*/  BSYNC B1 ;  /* 0x0000000000017941 */ /* 0x000fea0003800000 */
.L_x_136:
        /* <DEDUP_REMOVED lines=10> */
.L_x_139:
[----:B------:R-:W-:Y:S05]  /*4830*/  BSYNC B1 ;  /* 0x0000000000017941 */ /* 0x000fea0003800000 */
.L_x_138:
        /* <DEDUP_REMOVED lines=9> */
.L_x_141:
[----:B------:R-:W-:Y:S05]  /*48d0*/  BSYNC B1 ;  /* 0x0000000000017941 */ /* 0x000fea0003800000 */
.L_x_140:
        /* <DEDUP_REMOVED lines=9> */
.L_x_143:
[----:B------:R-:W-:Y:S05]  /*4970*/  BSYNC B1 ;  /* 0x0000000000017941 */ /* 0x000fea0003800000 */
.L_x_142:
        /* <DEDUP_REMOVED lines=10> */
.L_x_145:
[----:B------:R-:W-:Y:S05]  /*4a20*/  BSYNC B1 ;  /* 0x0000000000017941 */ /* 0x000fea0003800000 */
.L_x_144:
        /* <DEDUP_REMOVED lines=10> */
.L_x_147:
[----:B------:R-:W-:Y:S05]  /*4ad0*/  BSYNC B1 ;  /* 0x0000000000017941 */ /* 0x000fea0003800000 */
.L_x_146:
        /* <DEDUP_REMOVED lines=9> */
.L_x_149:
[----:B------:R-:W-:Y:S05]  /*4b70*/  BSYNC B1 ;  /* 0x0000000000017941 */ /* 0x000fea0003800000 */
.L_x_148:
        /* <DEDUP_REMOVED lines=9> */
.L_x_151:
[----:B------:R-:W-:Y:S05]  /*4c10*/  BSYNC B1 ;  /* 0x0000000000017941 */ /* 0x000fea0003800000 */
.L_x_150:
        /* <DEDUP_REMOVED lines=10> */
.L_x_153:
[----:B------:R-:W-:Y:S05]  /*4cc0*/  BSYNC B1 ;  /* 0x0000000000017941 */ /* 0x000fea0003800000 */
.L_x_152:
[----:B-----5:R-:W-:Y:S01]  /*4cd0*/  HADD2.F32 R5, -RZ, R24.H0_H0 ;  /* 0x20000018ff057230 */ /* 0x020fe20000004100 */
[----:B------:R-:W-:Y:S01]  /*4ce0*/  ISETP.GT.AND P0, PT, R4, 0x79, PT ;  /* 0x000000790400780c */ /* 0x000fe20003f04270 */
[----:B------:R-:W-:Y:S01]  /*4cf0*/  @P2 IMAD.MOV.U32 R4, RZ, RZ, R10 ;  /* 0x000000ffff042224 */ /* 0x000fe200078e000a */
[----:B------:R-:W-:Y:S02]  /*4d00*/  BSSY B1, `(.L_x_154) ;  /* 0x000000a000017945 */ /* 0x000fe40003800000 */
[----:B------:R-:W-:Y:S01]  /*4d10*/  FMUL R5, R5, R90 ;  /* 0x0000005a05057220 */ /* 0x000fe20000400000 */
[----:B------:R-:W-:-:S03]  /*4d20*/  ISETP.GT.AND P3, PT, R3, RZ, P0 ;  /* 0x000000ff0300720c */ /* 0x000fc60000764270 */
[----:B------:R-:W-:-:S05]  /*4d30*/  FFMA R5, R84, R23, R5 ;  /* 0x0000001754057223 */ /* 0x000fca0000000005 */
[----:B------:R-:W-:-:S04]  /*4d40*/  F2FP.F16.F32.PACK_AB R5, RZ, R5 ;  /* 0x00000005ff05723e */ /* 0x000fc800000000ff */
[----:B0-----:R-:W-:Y:S01]  /*4d50*/  PRMT R14, R5, 0x7610, R14 ;  /* 0x00007610050e7816 */ /* 0x001fe2000000000e */
[----:B------:R-:W-:-:S05]  /*4d60*/  @P2 IMAD.MOV.U32 R5, RZ, RZ, R11 ;  /* 0x000000ffff052224 */ /* 0x000fca00078e000b */
[----:B------:R0:W-:Y:S01]  /*4d70*/  @P2 STG.E.U16 desc[UR38][R4.64+0xf0], R14 ;  /* 0x0000f00e04002986 */ /* 0x0001e2000c101526 */
[----:B------:R-:W-:Y:S05]  /*4d80*/  @!P3 BRA `(.L_x_155) ;  /* 0x000000000004b947 */ /* 0x000fea0003800000 */
[----:B------:R0:W5:Y:S02]  /*4d90*/  LDG.E.LTC128B.U16 R24, desc[UR38][R6.64+0xf2] ;  /* 0x0000f22606187981 */ /* 0x000164000c1e1520 */
.L_x_155:
[----:B------:R-:W-:Y:S05]  /*4da0*/  BSYNC B1 ;  /* 0x0000000000017941 */ /* 0x000fea0003800000 */
.L_x_154:
        /* <DEDUP_REMOVED lines=9> */
.L_x_157:
[----:B------:R-:W-:Y:S05]  /*4e40*/  BSYNC B1 ;  /* 0x0000000000017941 */ /* 0x000fea0003800000 */
.L_x_156:
[----:B-----5:R-:W-:Y:S01]  /*4e50*/  HADD2.F32 R5, -RZ, R24.H0_H0 ;  /* 0x20000018ff057230 */ /* 0x020fe20000004100 */
[----:B------:R-:W-:Y:S01]  /*4e60*/  ISETP.GT.AND P0, PT, R3, 0x8, P0 ;  /* 0x000000080300780c */ /* 0x000fe20000704270 */
[----:B0-----:R-:W-:Y:S01]  /*4e70*/  @P1 IMAD.MOV.U32 R4, RZ, RZ, R12 ;  /* 0x000000ffff041224 */ /* 0x001fe200078e000c */
[----:B------:R-:W-:Y:S02]  /*4e80*/  BSSY B1, `(.L_x_158) ;  /* 0x0000009000017945 */ /* 0x000fe40003800000 */
[----:B------:R-:W-:-:S04]  /*4e90*/  FMUL R5, R5, R90 ;  /* 0x0000005a05057220 */ /* 0x000fc80000400000 */
[----:B------:R-:W-:-:S05]  /*4ea0*/  FFMA R5, R86, R23, R5 ;  /* 0x0000001756057223 */ /* 0x000fca0000000005 */
[----:B------:R-:W-:-:S04]  /*4eb0*/  F2FP.F16.F32.PACK_AB R5, RZ, R5 ;  /* 0x00000005ff05723e */ /* 0x000fc800000000ff */
[----:B-1-3--:R-:W-:Y:S01]  /*4ec0*/  PRMT R6, R5, 0x7610, R6 ;  /* 0x0000761005067816 */ /* 0x00afe20000000006 */
[----:B------:R-:W-:-:S05]  /*4ed0*/  @P1 IMAD.MOV.U32 R5, RZ, RZ, R13 ;  /* 0x000000ffff051224 */ /* 0x000fca00078e000d */
[----:B------:R0:W-:Y:S01]  /*4ee0*/  @P1 STG.E.U16 desc[UR38][R4.64+0xf0], R6 ;  /* 0x0000f00604001986 */ /* 0x0001e2000c101526 */
[----:B------:R-:W-:Y:S05]  /*4ef0*/  @!P0 BRA `(.L_x_159) ;  /* 0x0000000000048947 */ /* 0x000fea0003800000 */
[----:B------:R1:W5:Y:S02]  /*4f00*/  LDG.E.LTC128B.U16 R24, desc[UR38][R8.64+0xf2] ;  /* 0x0000f22608187981 */ /* 0x000364000c1e1520 */
.L_x_159:
[----:B------:R-:W-:Y:S05]  /*4f10*/  BSYNC B1 ;  /* 0x0000000000017941 */ /* 0x000fea0003800000 */
.L_x_158:
[----:B------:R-:W-:Y:S05]  /*4f20*/  @!P0 BRA `(.L_x_160) ;  /* 0x0000001000e88947 */ /* 0x000fea0003800000 */
[----:B-----5:R-:W-:-:S05]  /*4f30*/  HADD2.F32 R3, -RZ, R24.H0_H0 ;  /* 0x20000018ff037230 */ /* 0x020fca0000004100 */
[----:B0-----:R-:W-:-:S04]  /*4f40*/  FMUL R4, R3, R90 ;  /* 0x0000005a03047220 */ /* 0x001fc80000400000 */
[----:B------:R-:W-:-:S05]  /*4f50*/  FFMA R4, R87, R23, R4 ;  /* 0x0000001757047223 */ /* 0x000fca0000000004 */
[----:B------:R-:W-:-:S05]  /*4f60*/  F2FP.F16.F32.PACK_AB R4, RZ, R4 ;  /* 0x00000004ff04723e */ /* 0x000fca00000000ff */
[----:B------:R3:W-:Y:S01]  /*4f70*/  STG.E.U16 desc[UR38][R12.64+0xf2], R4 ;  /* 0x0000f2040c007986 */ /* 0x0007e2000c101526 */
[----:B------:R-:W-:Y:S05]  /*4f80*/  BRA `(.L_x_160) ;  /* 0x0000001000d07947 */ /* 0x000fea0003800000 */
.L_x_35:
[----:B------:R-:W-:Y:S01]  /*4f90*/  ISETP.GT.AND P3, PT, R4, 0x1, PT ;  /* 0x000000010400780c */ /* 0x000fe20003f64270 */
[----:B------:R-:W-:Y:S01]  /*4fa0*/  ULDC.64 UR4, c[0x0][0x5c0] ;  /* 0x0001700000047ab9 */ /* 0x000fe20000000a00 */
[-C--:B------:R-:W-:Y:S01]  /*4fb0*/  FMUL R24, R24, R23.reuse ;  /* 0x0000001718187220 */ /* 0x080fe20000400000 */
[----:B------:R-:W-:Y:S01]  /*4fc0*/  LEA R6, P4, R106, UR4, 0x1 ;  /* 0x000000046a067c11 */ /* 0x000fe2000f8808ff */
[-C--:B------:R-:W-:Y:S01]  /*4fd0*/  FMUL R25, R25, R23.reuse ;  /* 0x0000001719197220 */ /* 0x080fe20000400000 */
[----:B------:R-:W-:Y:S01]  /*4fe0*/  ISETP.GT.AND P0, PT, R3, RZ, P3 ;  /* 0x000000ff0300720c */ /* 0x000fe20001f04270 */
[-C--:B------:R-:W-:Y:S01]  /*4ff0*/  FMUL R26, R26, R23.reuse ;  /* 0x000000171a1a7220 */ /* 0x080fe20000400000 */
[----:B------:R-:W-:Y:S01]  /*5000*/  F2FP.F16.F32.PACK_AB R24, RZ, R24 ;  /* 0x00000018ff18723e */ /* 0x000fe200000000ff */
[-C--:B------:R-:W-:Y:S01]  /*5010*/  FMUL R27, R27, R23.reuse ;  /* 0x000000171b1b7220 */ /* 0x080fe20000400000 */
[----:B------:R-:W-:Y:S01]  /*5020*/  LEA.HI.X R7, R106, UR5, R103, 0x1, P4 ;  /* 0x000000056a077c11 */ /* 0x000fe2000a0f0c67 */
[----:B------:R-:W-:Y:S01]  /*5030*/  FMUL R28, R28, R23 ;  /* 0x000000171c1c7220 */ /* 0x000fe20000400000 */
[----:B------:R-:W-:Y:S01]  /*5040*/  F2FP.F16.F32.PACK_AB R25, RZ, R25 ;  /* 0x00000019ff19723e */ /* 0x000fe200000000ff */
[-C--:B------:R-:W-:Y:S01]  /*5050*/  FMUL R29, R29, R23.reuse ;  /* 0x000000171d1d7220 */ /* 0x080fe20000400000 */
[----:B------:R-:W-:Y:S01]  /*5060*/  ISETP.GT.AND P2, PT, R3, 0x8, P2 ;  /* 0x000000080300780c */ /* 0x000fe20001744270 */
[----:B------:R-:W-:Y:S01]  /*5070*/  @P1 STG.E.U16 desc[UR38][R6.64], R24 ;  /* 0x0000001806001986 */ /* 0x000fe2000c101526 */
[----:B------:R-:W-:Y:S01]  /*5080*/  ISETP.GT.AND P1, PT, R4, 0x8, PT ;  /* 0x000000080400780c */ /* 0x000fe20003f24270 */
[-C--:B------:R-:W-:Y:S01]  /*5090*/  FMUL R30, R30, R23.reuse ;  /* 0x000000171e1e7220 */ /* 0x080fe20000400000 */
[C---:B------:R-:W-:Y:S01]  /*50a0*/  SHF.L.U64.HI R5, R91.reuse, 0x1, R92 ;  /* 0x000000015b057819 */ /* 0x040fe2000001025c */
[----:B------:R-:W-:Y:S01]  /*50b0*/  @P0 STG.E.U16 desc[UR38][R6.64+0x2], R25 ;  /* 0x0000021906000986 */ /* 0x000fe2000c101526 */
[----:B------:R-:W-:Y:S01]  /*50c0*/  LEA R8, P5, R91, R6, 0x1 ;  /* 0x000000065b087211 */ /* 0x000fe200078a08ff */
[-C--:B------:R-:W-:Y:S01]  /*50d0*/  FMUL R31, R31, R23.reuse ;  /* 0x000000171f1f7220 */ /* 0x080fe20000400000 */
[----:B------:R-:W-:Y:S01]  /*50e0*/  ISETP.GT.AND P3, PT, R3, 0x8, P3 ;  /* 0x000000080300780c */ /* 0x000fe20001f64270 */
[-C--:B------:R-:W-:Y:S01]  /*50f0*/  FMUL R32, R32, R23.reuse ;  /* 0x0000001720207220 */ /* 0x080fe20000400000 */
[----:B------:R-:W-:Y:S01]  /*5100*/  ISETP.GT.AND P0, PT, R4, 0x9, PT ;  /* 0x000000090400780c */ /* 0x000fe20003f04270 */
[----:B------:R-:W-:Y:S01]  /*5110*/  IMAD.X R9, R5, 0x1, R7, P5 ;  /* 0x0000000105097824 */ /* 0x000fe200028e0607 */
[----:B------:R-:W-:Y:S01]  /*5120*/  ISETP.GT.AND P4, PT, R3, RZ, P1 ;  /* 0x000000ff0300720c */ /* 0x000fe20000f84270 */
[-C--:B------:R-:W-:Y:S01]  /*5130*/  FMUL R33, R33, R23.reuse ;  /* 0x0000001721217220 */ /* 0x080fe20000400000 */
[----:B------:R-:W-:Y:S01]  /*5140*/  F2FP.F16.F32.PACK_AB R26, RZ, R26 ;  /* 0x0000001aff1a723e */ /* 0x000fe200000000ff */
[-C--:B------:R-:W-:Y:S01]  /*5150*/  FMUL R34, R34, R23.reuse ;  /* 0x0000001722227220 */ /* 0x080fe20000400000 */
[----:B------:R-:W-:Y:S01]  /*5160*/  ISETP.GT.AND P5, PT, R3, RZ, P0 ;  /* 0x000000ff0300720c */ /* 0x000fe200007a4270 */
[----:B------:R-:W-:Y:S01]  /*5170*/  FMUL R35, R35, R23 ;  /* 0x0000001723237220 */ /* 0x000fe20000400000 */
[----:B------:R-:W-:Y:S01]  /*5180*/  F2FP.F16.F32.PACK_AB R27, RZ, R27 ;  /* 0x0000001bff1b723e */ /* 0x000fe200000000ff */
[----:B------:R-:W-:Y:S01]  /*5190*/  @P2 STG.E.U16 desc[UR38][R8.64], R26 ;  /* 0x0000001a08002986 */ /* 0x000fe2000c101526 */
[----:B------:R-:W-:Y:S01]  /*51a0*/  F2FP.F16.F32.PACK_AB R28, RZ, R28 ;  /* 0x0000001cff1c723e */ /* 0x000fe200000000ff */
[-C--:B------:R-:W-:Y:S01]  /*51b0*/  FMUL R36, R36, R23.reuse ;  /* 0x0000001724247220 */ /* 0x080fe20000400000 */
[----:B------:R-:W-:Y:S01]  /*51c0*/  ISETP.GT.AND P2, PT, R3, 0x8, P1 ;  /* 0x000000080300780c */ /* 0x000fe20000f44270 */
[----:B------:R-:W-:Y:S01]  /*51d0*/  @P3 STG.E.U16 desc[UR38][R8.64+0x2], R27 ;  /* 0x0000021b08003986 */ /* 0x000fe2000c101526 */
[----:B------:R-:W-:Y:S01]  /*51e0*/  ISETP.GT.AND P1, PT, R4, 0x10, PT ;  /* 0x000000100400780c */ /* 0x000fe20003f24270 */
[----:B------:R-:W-:Y:S01]  /*51f0*/  FMUL R37, R37, R23 ;  /* 0x0000001725257220 */ /* 0x000fe20000400000 */
[----:B------:R-:W-:Y:S01]  /*5200*/  F2FP.F16.F32.PACK_AB R29, RZ, R29 ;  /* 0x0000001dff1d723e */ /* 0x000fe200000000ff */
[----:B------:R-:W-:Y:S01]  /*5210*/  @P4 STG.E.U16 desc[UR38][R6.64+0x10], R28 ;  /* 0x0000101c06004986 */ /* 0x000fe2000c101526 */
[C---:B------:R-:W-:Y:S01]  /*5220*/  ISETP.GT.AND P3, PT, R3.reuse, 0x8, P0 ;  /* 0x000000080300780c */ /* 0x040fe20000764270 */
[-C--:B------:R-:W-:Y:S01]  /*5230*/  FMUL R38, R38, R23.reuse ;  /* 0x0000001726267220 */ /* 0x080fe20000400000 */
[----:B------:R-:W-:Y:S01]  /*5240*/  ISETP.GT.AND P0, PT, R4, 0x11, PT ;  /* 0x000000110400780c */ /* 0x000fe20003f04270 */
[----:B------:R-:W-:Y:S01]  /*5250*/  @P5 STG.E.U16 desc[UR38][R6.64+0x12], R29 ;  /* 0x0000121d06005986 */ /* 0x000fe2000c101526 */
        /* <DEDUP_REMOVED lines=161> */
[----:B------:R-:W-:Y:S01]  /*5c70*/  FMUL R87, R87, R23 ;  /* 0x0000001757577220 */ /* 0x000fe20000400000 */
[----:B------:R-:W-:-:S02]  /*5c80*/  F2FP.F16.F32.PACK_AB R62, RZ, R62 ;  /* 0x0000003eff3e723e */ /* 0x000fc400000000ff */
[C---:B------:R-:W-:Y:S02]  /*5c90*/  ISETP.GT.AND P5, PT, R3.reuse, RZ, P0 ;  /* 0x000000ff0300720c */ /* 0x040fe400007a4270 */
[----:B------:R-:W-:Y:S01]  /*5ca0*/  F2FP.F16.F32.PACK_AB R63, RZ, R63 ;  /* 0x0000003fff3f723e */ /* 0x000fe200000000ff */
[----:B------:R-:W-:Y:S01]  /*5cb0*/  @P2 STG.E.U16 desc[UR38][R8.64+0x90], R62 ;  /* 0x0000903e08002986 */ /* 0x000fe2000c101526 */
[----:B------:R-:W-:Y:S02]  /*5cc0*/  F2FP.F16.F32.PACK_AB R64, RZ, R64 ;  /* 0x00000040ff40723e */ /* 0x000fe400000000ff */
[C---:B------:R-:W-:Y:S01]  /*5cd0*/  ISETP.GT.AND P2, PT, R3.reuse, 0x8, P1 ;  /* 0x000000080300780c */ /* 0x040fe20000f44270 */
[----:B------:R-:W-:Y:S01]  /*5ce0*/  @P3 STG.E.U16 desc[UR38][R8.64+0x92], R63 ;  /* 0x0000923f08003986 */ /* 0x000fe2000c101526 */
[----:B------:R-:W-:Y:S02]  /*5cf0*/  ISETP.GT.AND P1, PT, R4, 0x58, PT ;  /* 0x000000580400780c */ /* 0x000fe40003f24270 */
[----:B------:R-:W-:Y:S01]  /*5d00*/  F2FP.F16.F32.PACK_AB R65, RZ, R65 ;  /* 0x00000041ff41723e */ /* 0x000fe200000000ff */
[----:B------:R-:W-:Y:S01]  /*5d10*/  @P4 STG.E.U16 desc[UR38][R6.64+0xa0], R64 ;  /* 0x0000a04006004986 */ /* 0x000fe2000c101526 */
[----:B------:R-:W-:-:S02]  /*5d20*/  ISETP.GT.AND P3, PT, R3, 0x8, P0 ;  /* 0x000000080300780c */ /* 0x000fc40000764270 */
[----:B------:R-:W-:Y:S01]  /*5d30*/  ISETP.GT.AND P0, PT, R4, 0x59, PT ;  /* 0x000000590400780c */ /* 0x000fe20003f04270 */
[----:B------:R-:W-:Y:S01]  /*5d40*/  @P5 STG.E.U16 desc[UR38][R6.64+0xa2], R65 ;  /* 0x0000a24106005986 */ /* 0x000fe2000c101526 */
[C---:B------:R-:W-:Y:S02]  /*5d50*/  ISETP.GT.AND P4, PT, R3.reuse, RZ, P1 ;  /* 0x000000ff0300720c */ /* 0x040fe40000f84270 */
[----:B------:R-:W-:Y:S02]  /*5d60*/  F2FP.F16.F32.PACK_AB R66, RZ, R66 ;  /* 0x00000042ff42723e */ /* 0x000fe400000000ff */
[----:B------:R-:W-:Y:S02]  /*5d70*/  ISETP.GT.AND P5, PT, R3, RZ, P0 ;  /* 0x000000ff0300720c */ /* 0x000fe400007a4270 */
[----:B------:R-:W-:Y:S01]  /*5d80*/  F2FP.F16.F32.PACK_AB R67, RZ, R67 ;  /* 0x00000043ff43723e */ /* 0x000fe200000000ff */
[----:B------:R-:W-:Y:S01]  /*5d90*/  @P2 STG.E.U16 desc[UR38][R8.64+0xa0], R66 ;  /* 0x0000a04208002986 */ /* 0x000fe2000c101526 */
[----:B------:R-:W-:-:S02]  /*5da0*/  F2FP.F16.F32.PACK_AB R68, RZ, R68 ;  /* 0x00000044ff44723e */ /* 0x000fc400000000ff */
[C---:B------:R-:W-:Y:S01]  /*5db0*/  ISETP.GT.AND P2, PT, R3.reuse, 0x8, P1 ;  /* 0x000000080300780c */ /* 0x040fe20000f44270 */
[----:B------:R-:W-:Y:S01]  /*5dc0*/  @P3 STG.E.U16 desc[UR38][R8.64+0xa2], R67 ;  /* 0x0000a24308003986 */ /* 0x000fe2000c101526 */
[C---:B------:R-:W-:Y:S02]  /*5dd0*/  ISETP.GT.AND P1, PT, R4.reuse, 0x60, PT ;  /* 0x000000600400780c */ /* 0x040fe40003f24270 */
[----:B------:R-:W-:Y:S01]  /*5de0*/  F2FP.F16.F32.PACK_AB R69, RZ, R69 ;  /* 0x00000045ff45723e */ /* 0x000fe200000000ff */
[----:B------:R-:W-:Y:S01]  /*5df0*/  @P4 STG.E.U16 desc[UR38][R6.64+0xb0], R68 ;  /* 0x0000b04406004986 */ /* 0x000fe2000c101526 */
[C---:B------:R-:W-:Y:S02]  /*5e00*/  ISETP.GT.AND P3, PT, R3.reuse, 0x8, P0 ;  /* 0x000000080300780c */ /* 0x040fe40000764270 */
[----:B------:R-:W-:Y:S01]  /*5e10*/  ISETP.GT.AND P0, PT, R4, 0x61, PT ;  /* 0x000000610400780c */ /* 0x000fe20003f04270 */
[----:B------:R-:W-:Y:S01]  /*5e20*/  @P5 STG.E.U16 desc[UR38][R6.64+0xb2], R69 ;  /* 0x0000b24506005986 */ /* 0x000fe2000c101526 */
[----:B------:R-:W-:-:S02]  /*5e30*/  ISETP.GT.AND P4, PT, R3, RZ, P1 ;  /* 0x000000ff0300720c */ /* 0x000fc40000f84270 */
[C---:B------:R-:W-:Y:S02]  /*5e40*/  ISETP.GT.AND P5, PT, R3.reuse, RZ, P0 ;  /* 0x000000ff0300720c */ /* 0x040fe400007a4270 */
[----:B------:R-:W-:Y:S02]  /*5e50*/  F2FP.F16.F32.PACK_AB R70, RZ, R70 ;  /* 0x00000046ff46723e */ /* 0x000fe400000000ff */
[----:B------:R-:W-:Y:S02]  /*5e60*/  F2FP.F16.F32.PACK_AB R71, RZ, R71 ;  /* 0x00000047ff47723e */ /* 0x000fe400000000ff */
[----:B------:R-:W-:Y:S01]  /*5e70*/  F2FP.F16.F32.PACK_AB R72, RZ, R72 ;  /* 0x00000048ff48723e */ /* 0x000fe200000000ff */
[----:B------:R-:W-:Y:S01]  /*5e80*/  @P2 STG.E.U16 desc[UR38][R8.64+0xb0], R70 ;  /* 0x0000b04608002986 */ /* 0x000fe2000c101526 */
[----:B------:R-:W-:Y:S02]  /*5e90*/  F2FP.F16.F32.PACK_AB R73, RZ, R73 ;  /* 0x00000049ff49723e */ /* 0x000fe400000000ff */
[C---:B------:R-:W-:Y:S01]  /*5ea0*/  ISETP.GT.AND P1, PT, R3.reuse, 0x8, P1 ;  /* 0x000000080300780c */ /* 0x040fe20000f24270 */
[----:B------:R-:W-:Y:S01]  /*5eb0*/  @P3 STG.E.U16 desc[UR38][R8.64+0xb2], R71 ;  /* 0x0000b24708003986 */ /* 0x000fe2000c101526 */
[----:B------:R-:W-:-:S02]  /*5ec0*/  ISETP.GT.AND P2, PT, R3, 0x8, P0 ;  /* 0x000000080300780c */ /* 0x000fc40000744270 */
[C---:B------:R-:W-:Y:S01]  /*5ed0*/  ISETP.GT.AND P0, PT, R4.reuse, 0x69, PT ;  /* 0x000000690400780c */ /* 0x040fe20003f04270 */
[----:B------:R-:W-:Y:S01]  /*5ee0*/  @P4 STG.E.U16 desc[UR38][R6.64+0xc0], R72 ;  /* 0x0000c04806004986 */ /* 0x000fe2000c101526 */
[----:B------:R-:W-:Y:S02]  /*5ef0*/  ISETP.GT.AND P4, PT, R4, 0x68, PT ;  /* 0x000000680400780c */ /* 0x000fe40003f84270 */
[----:B------:R-:W-:Y:S01]  /*5f00*/  F2FP.F16.F32.PACK_AB R74, RZ, R74 ;  /* 0x0000004aff4a723e */ /* 0x000fe200000000ff */
[----:B------:R-:W-:Y:S01]  /*5f10*/  @P5 STG.E.U16 desc[UR38][R6.64+0xc2], R73 ;  /* 0x0000c24906005986 */ /* 0x000fe2000c101526 */
[C---:B------:R-:W-:Y:S02]  /*5f20*/  ISETP.GT.AND P5, PT, R3.reuse, RZ, P4 ;  /* 0x000000ff0300720c */ /* 0x040fe400027a4270 */
[----:B------:R-:W-:Y:S01]  /*5f30*/  ISETP.GT.AND P3, PT, R3, RZ, P0 ;  /* 0x000000ff0300720c */ /* 0x000fe20000764270 */
[----:B------:R-:W-:Y:S01]  /*5f40*/  @P1 STG.E.U16 desc[UR38][R8.64+0xc0], R74 ;  /* 0x0000c04a08001986 */ /* 0x000fe2000c101526 */
[----:B------:R-:W-:-:S02]  /*5f50*/  F2FP.F16.F32.PACK_AB R75, RZ, R75 ;  /* 0x0000004bff4b723e */ /* 0x000fc400000000ff */
[----:B------:R-:W-:Y:S02]  /*5f60*/  F2FP.F16.F32.PACK_AB R76, RZ, R76 ;  /* 0x0000004cff4c723e */ /* 0x000fe400000000ff */
[C---:B------:R-:W-:Y:S01]  /*5f70*/  ISETP.GT.AND P4, PT, R3.reuse, 0x8, P4 ;  /* 0x000000080300780c */ /* 0x040fe20002784270 */
[----:B------:R-:W-:Y:S01]  /*5f80*/  @P2 STG.E.U16 desc[UR38][R8.64+0xc2], R75 ;  /* 0x0000c24b08002986 */ /* 0x000fe2000c101526 */
[----:B------:R-:W-:Y:S02]  /*5f90*/  F2FP.F16.F32.PACK_AB R77, RZ, R77 ;  /* 0x0000004dff4d723e */ /* 0x000fe400000000ff */
[C---:B------:R-:W-:Y:S01]  /*5fa0*/  ISETP.GT.AND P2, PT, R4.reuse, 0x71, PT ;  /* 0x000000710400780c */ /* 0x040fe20003f44270 */
[----:B------:R-:W-:Y:S01]  /*5fb0*/  @P5 STG.E.U16 desc[UR38][R6.64+0xd0], R76 ;  /* 0x0000d04c06005986 */ /* 0x000fe2000c101526 */
[----:B------:R-:W-:Y:S02]  /*5fc0*/  ISETP.GT.AND P5, PT, R3, 0x8, P0 ;  /* 0x000000080300780c */ /* 0x000fe400007a4270 */
[C---:B------:R-:W-:Y:S01]  /*5fd0*/  ISETP.GT.AND P1, PT, R4.reuse, 0x78, PT ;  /* 0x000000780400780c */ /* 0x040fe20003f24270 */
[----:B------:R-:W-:Y:S01]  /*5fe0*/  @P3 STG.E.U16 desc[UR38][R6.64+0xd2], R77 ;  /* 0x0000d24d06003986 */ /* 0x000fe2000c101526 */
[----:B------:R-:W-:-:S02]  /*5ff0*/  ISETP.GT.AND P3, PT, R4, 0x70, PT ;  /* 0x000000700400780c */ /* 0x000fc40003f64270 */
[----:B------:R-:W-:Y:S01]  /*6000*/  ISETP.GT.AND P0, PT, R4, 0x79, PT ;  /* 0x000000790400780c */ /* 0x000fe20003f04270 */
[----:B------:R-:W-:Y:S01]  /*6010*/  @P4 IMAD.MOV.U32 R4, RZ, RZ, R8 ;  /* 0x000000ffff044224 */ /* 0x000fe200078e0008 */
[----:B------:R-:W-:Y:S01]  /*6020*/  F2FP.F16.F32.PACK_AB R78, RZ, R78 ;  /* 0x0000004eff4e723e */ /* 0x000fe200000000ff */
[----:B------:R-:W-:Y:S01]  /*6030*/  @P4 IMAD.MOV.U32 R5, RZ, RZ, R9 ;  /* 0x000000ffff054224 */ /* 0x000fe200078e0009 */
[----:B------:R-:W-:Y:S02]  /*6040*/  F2FP.F16.F32.PACK_AB R79, RZ, R79 ;  /* 0x0000004fff4f723e */ /* 0x000fe400000000ff */
[----:B------:R-:W-:Y:S02]  /*6050*/  F2FP.F16.F32.PACK_AB R80, RZ, R80 ;  /* 0x00000050ff50723e */ /* 0x000fe400000000ff */
[----:B------:R0:W-:Y:S01]  /*6060*/  @P4 STG.E.U16 desc[UR38][R4.64+0xd0], R78 ;  /* 0x0000d04e04004986 */ /* 0x0001e2000c101526 */
[----:B------:R-:W-:Y:S02]  /*6070*/  ISETP.GT.AND P4, PT, R3, RZ, P2 ;  /* 0x000000ff0300720c */ /* 0x000fe40001784270 */
[----:B------:R-:W-:-:S02]  /*6080*/  F2FP.F16.F32.PACK_AB R81, RZ, R81 ;  /* 0x00000051ff51723e */ /* 0x000fc400000000ff */
[----:B------:R-:W-:Y:S02]  /*6090*/  ISETP.GT.AND P2, PT, R3, 0x8, P2 ;  /* 0x000000080300780c */ /* 0x000fe40001744270 */
[----:B------:R-:W-:Y:S02]  /*60a0*/  F2FP.F16.F32.PACK_AB R82, RZ, R82 ;  /* 0x00000052ff52723e */ /* 0x000fe400000000ff */
[----:B------:R-:W-:Y:S02]  /*60b0*/  F2FP.F16.F32.PACK_AB R83, RZ, R83 ;  /* 0x00000053ff53723e */ /* 0x000fe400000000ff */
[----:B------:R-:W-:Y:S01]  /*60c0*/  F2FP.F16.F32.PACK_AB R84, RZ, R84 ;  /* 0x00000054ff54723e */ /* 0x000fe200000000ff */
[----:B0-----:R-:W-:Y:S01]  /*60d0*/  @P5 IMAD.MOV.U32 R4, RZ, RZ, R8 ;  /* 0x000000ffff045224 */ /* 0x001fe200078e0008 */
[----:B------:R-:W-:Y:S01]  /*60e0*/  F2FP.F16.F32.PACK_AB R85, RZ, R85 ;  /* 0x00000055ff55723e */ /* 0x000fe200000000ff */
[----:B------:R-:W-:Y:S01]  /*60f0*/  @P5 IMAD.MOV.U32 R5, RZ, RZ, R9 ;  /* 0x000000ffff055224 */ /* 0x000fe200078e0009 */
[----:B------:R-:W-:-:S02]  /*6100*/  F2FP.F16.F32.PACK_AB R86, RZ, R86 ;  /* 0x00000056ff56723e */ /* 0x000fc400000000ff */
[----:B------:R-:W-:Y:S02]  /*6110*/  F2FP.F16.F32.PACK_AB R87, RZ, R87 ;  /* 0x00000057ff57723e */ /* 0x000fe400000000ff */
[----:B------:R0:W-:Y:S01]  /*6120*/  @P5 STG.E.U16 desc[UR38][R4.64+0xd2], R79 ;  /* 0x0000d24f04005986 */ /* 0x0001e2000c101526 */
[C---:B------:R-:W-:Y:S02]  /*6130*/  ISETP.GT.AND P5, PT, R3.reuse, RZ, P3 ;  /* 0x000000ff0300720c */ /* 0x040fe40001fa4270 */
[----:B------:R-:W-:-:S11]  /*6140*/  ISETP.GT.AND P3, PT, R3, 0x8, P3 ;  /* 0x000000080300780c */ /* 0x000fd60001f64270 */
[----:B0-----:R-:W-:Y:S02]  /*6150*/  @P5 IMAD.MOV.U32 R4, RZ, RZ, R6 ;  /* 0x000000ffff045224 */ /* 0x001fe400078e0006 */
[----:B------:R-:W-:-:S05]  /*6160*/  @P5 IMAD.MOV.U32 R5, RZ, RZ, R7 ;  /* 0x000000ffff055224 */ /* 0x000fca00078e0007 */
[----:B------:R0:W-:Y:S01]  /*6170*/  @P5 STG.E.U16 desc[UR38][R4.64+0xe0], R80 ;  /* 0x0000e05004005986 */ /* 0x0001e2000c101526 */
[C---:B------:R-:W-:Y:S02]  /*6180*/  ISETP.GT.AND P5, PT, R3.reuse, RZ, P0 ;  /* 0x000000ff0300720c */ /* 0x040fe400007a4270 */
[----:B------:R-:W-:Y:S01]  /*6190*/  ISETP.GT.AND P0, PT, R3, 0x8, P0 ;  /* 0x000000080300780c */ /* 0x000fe20000704270 */
[----:B0-----:R-:W-:Y:S02]  /*61a0*/  @P4 IMAD.MOV.U32 R4, RZ, RZ, R6 ;  /* 0x000000ffff044224 */ /* 0x001fe400078e0006 */
[----:B------:R-:W-:-:S05]  /*61b0*/  @P4 IMAD.MOV.U32 R5, RZ, RZ, R7 ;  /* 0x000000ffff054224 */ /* 0x000fca00078e0007 */
[----:B------:R0:W-:Y:S01]  /*61c0*/  @P4 STG.E.U16 desc[UR38][R4.64+0xe2], R81 ;  /* 0x0000e25104004986 */ /* 0x0001e2000c101526 */
[C---:B------:R-:W-:Y:S02]  /*61d0*/  ISETP.GT.AND P4, PT, R3.reuse, RZ, P1 ;  /* 0x000000ff0300720c */ /* 0x040fe40000f84270 */
[----:B------:R-:W-:Y:S01]  /*61e0*/  ISETP.GT.AND P1, PT, R3, 0x8, P1 ;  /* 0x000000080300780c */ /* 0x000fe20000f24270 */
[----:B0-----:R-:W-:Y:S02]  /*61f0*/  @P3 IMAD.MOV.U32 R4, RZ, RZ, R8 ;  /* 0x000000ffff043224 */ /* 0x001fe400078e0008 */
[----:B------:R-:W-:-:S05]  /*6200*/  @P3 IMAD.MOV.U32 R5, RZ, RZ, R9 ;  /* 0x000000ffff053224 */ /* 0x000fca00078e0009 */
[----:B------:R0:W-:Y:S02]  /*6210*/  @P3 STG.E.U16 desc[UR38][R4.64+0xe0], R82 ;  /* 0x0000e05204003986 */ /* 0x0001e4000c101526 */
[----:B0-----:R-:W-:Y:S02]  /*6220*/  @P2 IMAD.MOV.U32 R4, RZ, RZ, R8 ;  /* 0x000000ffff042224 */ /* 0x001fe400078e0008 */
[----:B------:R-:W-:-:S05]  /*6230*/  @P2 IMAD.MOV.U32 R5, RZ, RZ, R9 ;  /* 0x000000ffff052224 */ /* 0x000fca00078e0009 */
[----:B------:R0:W-:Y:S02]  /*6240*/  @P2 STG.E.U16 desc[UR38][R4.64+0xe2], R83 ;  /* 0x0000e25304002986 */ /* 0x0001e4000c101526 */
[----:B0-----:R-:W-:Y:S02]  /*6250*/  @P4 IMAD.MOV.U32 R4, RZ, RZ, R6 ;  /* 0x000000ffff044224 */ /* 0x001fe400078e0006 */
[----:B------:R-:W-:-:S05]  /*6260*/  @P4 IMAD.MOV.U32 R5, RZ, RZ, R7 ;  /* 0x000000ffff054224 */ /* 0x000fca00078e0007 */
[----:B------:R0:W-:Y:S04]  /*6270*/  @P4 STG.E.U16 desc[UR38][R4.64+0xf0], R84 ;  /* 0x0000f05404004986 */ /* 0x0001e8000c101526 */
[----:B------:R1:W-:Y:S01]  /*6280*/  @P5 STG.E.U16 desc[UR38][R6.64+0xf2], R85 ;  /* 0x0000f25506005986 */ /* 0x0003e2000c101526 */
[----:B0-----:R-:W-:Y:S02]  /*6290*/  @P1 IMAD.MOV.U32 R4, RZ, RZ, R8 ;  /* 0x000000ffff041224 */ /* 0x001fe400078e0008 */
[----:B------:R-:W-:-:S05]  /*62a0*/  @P1 IMAD.MOV.U32 R5, RZ, RZ, R9 ;  /* 0x000000ffff051224 */ /* 0x000fca00078e0009 */
[----:B------:R1:W-:Y:S04]  /*62b0*/  @P1 STG.E.U16 desc[UR38][R4.64+0xf0], R86 ;  /* 0x0000f05604001986 */ /* 0x0003e8000c101526 */
[----:B------:R1:W-:Y:S02]  /*62c0*/  @P0 STG.E.U16 desc[UR38][R8.64+0xf2], R87 ;  /* 0x0000f25708000986 */ /* 0x0003e4000c101526 */
.L_x_160:
[----:B------:R-:W-:Y:S05]  /*62d0*/  BSYNC B0 ;  /* 0x0000000000007941 */ /* 0x000fea0003800000 */
.L_x_34:
[----:B------:R-:W-:Y:S01]  /*62e0*/  IADD3 R16, P0, R16, UR36, RZ ;  /* 0x0000002410107c10 */ /* 0x000fe2000ff1e0ff */
[----:B------:R-:W-:Y:S01]  /*62f0*/  ULDC.64 UR4, c[0x0][0x650] ;  /* 0x0001940000047ab9 */ /* 0x000fe20000000a00 */
[----:B------:R-:W-:Y:S01]  /*6300*/  PRMT R3, RZ, 0x7610, R3 ;  /* 0x00007610ff037816 */ /* 0x000fe20000000003 */
[----:B------:R-:W-:Y:S01]  /*6310*/  IMAD.MOV.U32 R100, RZ, RZ, -0x1 ;  /* 0xffffffffff647424 */ /* 0x000fe200078e00ff */
[----:B------:R-:W-:Y:S01]  /*6320*/  IADD3.X R17, R17, UR42, RZ, P0, !PT ;  /* 0x0000002a11117c10 */ /* 0x000fe200087fe4ff */
[----:B------:R-:W-:Y:S01]  /*6330*/  IMAD.MOV.U32 R101, RZ, RZ, -0x1 ;  /* 0xffffffffff657424 */ /* 0x000fe200078e00ff */
[----:B------:R-:W-:-:S04]  /*6340*/  ISETP.GE.U32.AND P0, PT, R16, UR4, PT ;  /* 0x0000000410007c0c */ /* 0x000fc8000bf06070 */
[----:B------:R-:W-:-:S13]  /*6350*/  ISETP.GE.U32.AND.EX P0, PT, R17, UR5, PT, P0 ;  /* 0x0000000511007c0c */ /* 0x000fda000bf06100 */
[----:B------:R-:W-:Y:S05]  /*6360*/  @P0 BRA `(.L_x_161) ;  /* 0x00000004004c0947 */ /* 0x000fea0003800000 */
[----:B------:R-:W0:Y:S01]  /*6370*/  LDC.64 R10, c[0x0][0x628] ;  /* 0x00018a00ff0a7b82 */ /* 0x000e220000000a00 */
[----:B---3--:R-:W3:Y:S01]  /*6380*/  S2R R12, SR_CTAID.X ;  /* 0x00000000000c7919 */ /* 0x008ee20000002500 */
[----:B-12-4-:R-:W-:Y:S02]  /*6390*/  IMAD.MOV.U32 R8, RZ, RZ, R16 ;  /* 0x000000ffff087224 */ /* 0x016fe400078e0010 */
[----:B------:R-:W-:Y:S01]  /*63a0*/  IMAD.MOV.U32 R9, RZ, RZ, R17 ;  /* 0x000000ffff097224 */ /* 0x000fe200078e0011 */
[----:B------:R-:W1:Y:S03]  /*63b0*/  S2R R20, SR_CTAID.Y ;  /* 0x0000000000147919 */ /* 0x000e660000002600 */
[----:B------:R-:W2:Y:S08]  /*63c0*/  LDC R0, c[0x0][0x630] ;  /* 0x00018c00ff007b82 */ /* 0x000eb00000000800 */
[----:B------:R-:W4:Y:S01]  /*63d0*/  LDC.64 R14, c[0x0][0x620] ;  /* 0x00018800ff0e7b82 */ /* 0x000f220000000a00 */
[----:B0-----:R-:W-:-:S04]  /*63e0*/  ISETP.NE.U32.AND P0, PT, R10, RZ, PT ;  /* 0x000000ff0a00720c */ /* 0x001fc80003f05070 */
[----:B------:R-:W-:-:S13]  /*63f0*/  ISETP.NE.AND.EX P0, PT, R11, RZ, PT, P0 ;  /* 0x000000ff0b00720c */ /* 0x000fda0003f05300 */
[----:B-1234-:R-:W-:Y:S05]  /*6400*/  @!P0 BRA `(.L_x_162) ;  /* 0x0000000000288947 */ /* 0x01efea0003800000 */
        /* <DEDUP_REMOVED lines=10> */
.L_x_162:
[-CC-:B------:R-:W-:Y:S01]  /*64b0*/  SHF.R.U64 R101, R8, R0.reuse, R9.reuse ;  /* 0x0000000008657219 */ /* 0x180fe20000001209 */
[----:B------:R-:W0:Y:S01]  /*64c0*/  LDC.64 R26, c[0x0][0x640] ;  /* 0x00019000ff1a7b82 */ /* 0x000e220000000a00 */
[----:B------:R-:W-:Y:S01]  /*64d0*/  SHF.R.U32.HI R0, RZ, R0, R9 ;  /* 0x00000000ff007219 */ /* 0x000fe20000011609 */
[----:B------:R-:W-:Y:S01]  /*64e0*/  ULDC UR4, c[0x0][0x150] ;  /* 0x0000540000047ab9 */ /* 0x000fe20000000800 */
[----:B------:R-:W-:Y:S02]  /*64f0*/  IADD3 R3, P0, RZ, -R101, RZ ;  /* 0x80000065ff037210 */ /* 0x000fe40007f1e0ff */
[----:B------:R-:W-:-:S03]  /*6500*/  I2FP.F32.U32 R7, R12 ;  /* 0x0000000c00077245 */ /* 0x000fc60000201000 */
[----:B------:R-:W1:Y:S01]  /*6510*/  LDC R6, c[0x0][0x618] ;  /* 0x00018600ff067b82 */ /* 0x000e620000000800 */
[----:B------:R-:W-:Y:S02]  /*6520*/  IMAD.X R5, RZ, RZ, ~R0, P0 ;  /* 0x000000ffff057224 */ /* 0x000fe400000e0e00 */
[----:B------:R-:W-:Y:S01]  /*6530*/  FMUL R7, R7, UR4 ;  /* 0x0000000407077c20 */ /* 0x000fe20008400000 */
[----:B------:R-:W-:Y:S01]  /*6540*/  ULDC UR4, c[0x0][0x154] ;  /* 0x0000550000047ab9 */ /* 0x000fe20000000800 */
[-C--:B------:R-:W-:Y:S02]  /*6550*/  IMAD R0, R5, R14.reuse, RZ ;  /* 0x0000000e05007224 */ /* 0x080fe400078e02ff */
[C---:B------:R-:W-:Y:S01]  /*6560*/  IMAD.WIDE.U32 R4, R3.reuse, R14, R16 ;  /* 0x0000000e03047225 */ /* 0x040fe200078e0010 */
[----:B------:R-:W2:Y:S01]  /*6570*/  LDC R8, c[0x0][0x608] ;  /* 0x00018200ff087b82 */ /* 0x000ea20000000800 */
[----:B------:R-:W3:Y:S02]  /*6580*/  F2I.U32.TRUNC.NTZ R7, R7 ;  /* 0x0000000700077305 */ /* 0x000ee4000020f000 */
[----:B------:R-:W-:Y:S01]  /*6590*/  IMAD R3, R3, R15, R0 ;  /* 0x0000000f03037224 */ /* 0x000fe200078e0200 */
[----:B------:R-:W-:-:S03]  /*65a0*/  I2FP.F32.U32 R0, R20 ;  /* 0x0000001400007245 */ /* 0x000fc60000201000 */
[----:B------:R-:W-:Y:S01]  /*65b0*/  IMAD.IADD R3, R5, 0x1, R3 ;  /* 0x0000000105037824 */ /* 0x000fe200078e0203 */
[----:B------:R-:W4:Y:S01]  /*65c0*/  LDC R11, c[0x0][0x658] ;  /* 0x00019600ff0b7b82 */ /* 0x000f220000000800 */
[----:B0-----:R-:W-:-:S04]  /*65d0*/  ISETP.NE.U32.AND P0, PT, R26, RZ, PT ;  /* 0x000000ff1a00720c */ /* 0x001fc80003f05070 */
[----:B------:R-:W-:-:S03]  /*65e0*/  ISETP.NE.AND.EX P0, PT, R27, RZ, PT, P0 ;  /* 0x000000ff1b00720c */ /* 0x000fc60003f05300 */
[----:B------:R-:W0:Y:S01]  /*65f0*/  LDC R9, c[0x0][0x144] ;  /* 0x00005100ff097b82 */ /* 0x000e220000000800 */
[-C--:B-1----:R-:W-:Y:S01]  /*6600*/  SHF.R.U64 R10, R4, R6.reuse, R3 ;  /* 0x00000006040a7219 */ /* 0x082fe20000001203 */
[----:B---3--:R-:W-:Y:S01]  /*6610*/  IMAD.MOV R7, RZ, RZ, -R7 ;  /* 0x000000ffff077224 */ /* 0x008fe200078e0a07 */
[----:B------:R-:W-:Y:S01]  /*6620*/  SHF.R.U32.HI R3, RZ, R6, R3 ;  /* 0x00000006ff037219 */ /* 0x000fe20000011603 */
[----:B------:R-:W-:-:S04]  /*6630*/  FMUL R6, R0, UR4 ;  /* 0x0000000400067c20 */ /* 0x000fc80008400000 */
[----:B------:R-:W1:Y:S01]  /*6640*/  LDC R21, c[0x0][0x148] ;  /* 0x00005200ff157b82 */ /* 0x000e620000000800 */
[----:B------:R3:W0:Y:S01]  /*6650*/  F2I.U32.TRUNC.NTZ R14, R6 ;  /* 0x00000006000e7305 */ /* 0x000622000020f000 */
[-CC-:B--2---:R-:W-:Y:S02]  /*6660*/  SHF.R.U64 R13, R10, R8.reuse, R3.reuse ;  /* 0x000000080a0d7219 */ /* 0x184fe40000001203 */
[----:B------:R-:W-:-:S04]  /*6670*/  SHF.R.U32.HI R0, RZ, R8, R3 ;  /* 0x00000008ff007219 */ /* 0x000fc80000011603 */
[----:B-----5:R-:W2:Y:S01]  /*6680*/  LDC R24, c[0x0][0x648] ;  /* 0x00019200ff187b82 */ /* 0x020ea20000000800 */
[-CC-:B----4-:R-:W-:Y:S02]  /*6690*/  SHF.R.U64 R15, R13, R11.reuse, R0.reuse ;  /* 0x0000000b0d0f7219 */ /* 0x190fe40000001200 */
[----:B------:R-:W-:-:S03]  /*66a0*/  SHF.R.U32.HI R5, RZ, R11, R0 ;  /* 0x0000000bff057219 */ /* 0x000fc60000011600 */
[----:B------:R-:W-:Y:S02]  /*66b0*/  IMAD.MOV.U32 R4, RZ, RZ, R15 ;  /* 0x000000ffff047224 */ /* 0x000fe400078e000f */
[----:B------:R-:W4:Y:S01]  /*66c0*/  LDC R28, c[0x0][0x638] ;  /* 0x00018e00ff1c7b82 */ /* 0x000f220000000800 */
[----:B0-----:R-:W-:-:S07]  /*66d0*/  IMAD R25, R9, R7, R12 ;  /* 0x0000000709197224 */ /* 0x001fce00078e020c */
[----:B------:R-:W0:Y:S08]  /*66e0*/  LDC R29, c[0x0][0x610] ;  /* 0x00018400ff1d7b82 */ /* 0x000e300000000800 */
[----:B------:R-:W0:Y:S01]  /*66f0*/  LDC R30, c[0x0][0x600] ;  /* 0x00018000ff1e7b82 */ /* 0x000e220000000800 */
[----:B-123--:R-:W-:Y:S05]  /*6700*/  @!P0 BRA `(.L_x_163) ;  /* 0x0000000000288947 */ /* 0x00efea0003800000 */
[----:B------:R-:W1:Y:S02]  /*6710*/  LDC R0, c[0x0][0x64c] ;  /* 0x00019300ff007b82 */ /* 0x000e640000000800 */
[----:B-1----:R-:W-:-:S05]  /*6720*/  IADD3 R3, P0, R15, R0, RZ ;  /* 0x000000000f037210 */ /* 0x002fca0007f1e0ff */
        /* <DEDUP_REMOVED lines=8> */
.L_x_163:
[----:B------:R-:W-:Y:S01]  /*67b0*/  ISETP.NE.AND P0, PT, R2, 0x1, PT ;  /* 0x000000010200780c */ /* 0x000fe20003f05270 */
[----:B------:R-:W-:Y:S01]  /*67c0*/  IMAD.MOV R14, RZ, RZ, -R14 ;  /* 0x000000ffff0e7224 */ /* 0x000fe200078e0a0e */
[----:B------:R-:W-:Y:S02]  /*67d0*/  SHF.R.U64 R3, R4, R24, R5 ;  /* 0x0000001804037219 */ /* 0x000fe40000001205 */
[----:B------:R-:W-:Y:S02]  /*67e0*/  LOP3.LUT R0, R13, R98, RZ, 0xc0, !PT ;  /* 0x000000620d007212 */ /* 0x000fe400078ec0ff */
[----:B------:R-:W-:Y:S01]  /*67f0*/  LOP3.LUT R10, R10, R97, RZ, 0xc0, !PT ;  /* 0x000000610a0a7212 */ /* 0x000fe200078ec0ff */
[----:B------:R-:W-:Y:S02]  /*6800*/  IMAD.MOV R4, RZ, RZ, -R3 ;  /* 0x000000ffff047224 */ /* 0x000fe400078e0a03 */
[----:B------:R-:W-:Y:S02]  /*6810*/  IMAD R0, R93, R3, R0 ;  /* 0x000000035d007224 */ /* 0x000fe400078e0200 */
[----:B----4-:R-:W-:-:S02]  /*6820*/  IMAD R3, R4, R28, R15 ;  /* 0x0000001c04037224 */ /* 0x010fc400078e020f */
[----:B------:R-:W-:Y:S02]  /*6830*/  @P0 IMAD R25, R21, R14, R20 ;  /* 0x0000000e15190224 */ /* 0x000fe400078e0214 */
[----:B0-----:R-:W-:Y:S02]  /*6840*/  IMAD R5, R3, R30, R10 ;  /* 0x0000001e03057224 */ /* 0x001fe400078e020a */
[----:B------:R-:W-:Y:S02]  /*6850*/  IMAD R0, R0, R29, R25 ;  /* 0x0000001d00007224 */ /* 0x000fe400078e0219 */
[----:B------:R-:W-:-:S03]  /*6860*/  IMAD.MOV.U32 R4, RZ, RZ, 0x1 ;  /* 0x00000001ff047424 */ /* 0x000fc600078e00ff */
[----:B------:R-:W-:Y:S02]  /*6870*/  SEL R100, R5, R0, !P0 ;  /* 0x0000000005647207 */ /* 0x000fe40004000000 */
[----:B------:R-:W-:Y:S02]  /*6880*/  PRMT R3, R4, 0x7610, R3 ;  /* 0x0000761004037816 */ /* 0x000fe40000000003 */
[----:B------:R-:W-:-:S07]  /*6890*/  SEL R0, R0, R5, !P0 ;  /* 0x0000000500007207 */ /* 0x000fce0004000000 */
.L_x_161:
[----:B------:R-:W-:Y:S01]  /*68a0*/  UIMAD.WIDE.U32 UR4, UR41, 0x24924925, URZ ;  /* 0x24924925290478a5 */ /* 0x000fe2000f8e003f */
[----:B------:R-:W-:Y:S01]  /*68b0*/  LOP3.LUT P0, RZ, R3, 0xff, RZ, 0xc0, !PT ;  /* 0x000000ff03ff7812 */ /* 0x000fe2000780c0ff */
[----:B------:R-:W-:Y:S02]  /*68c0*/  IMAD.MOV.U32 R103, RZ, RZ, R0 ;  /* 0x000000ffff677224 */ /* 0x000fe400078e0000 */
[----:B------:R-:W-:-:S04]  /*68d0*/  UIADD3 UR4, UR41, -UR5, URZ ;  /* 0x8000000529047290 */ /* 0x000fc8000fffe03f */
[----:B------:R-:W-:-:S04]  /*68e0*/  ULEA.HI UR4, UR4, UR5, URZ, 0x1f ;  /* 0x0000000504047291 */ /* 0x000fc8000f8ff83f */
[----:B------:R-:W-:-:S04]  /*68f0*/  USHF.R.U32.HI UR4, URZ, 0x2, UR4 ;  /* 0x000000023f047899 */ /* 0x000fc80008011604 */
[----:B------:R-:W-:Y:S01]  /*6900*/  UIMAD UR41, UR4, -0x7, UR41 ;  /* 0xfffffff9042978a4 */ /* 0x000fe2000f8e0229 */
[----:B------:R-:W-:Y:S11]  /*6910*/  @P0 BRA `(.L_x_164) ;  /* 0xffffffa800f00947 */ /* 0x000ff6000383ffff */
[----:B------:R-:W-:Y:S05]  /*6920*/  EXIT ;  /* 0x000000000000794d */ /* 0x000fea0003800000 */
.L_x_7:
        /* <DEDUP_REMOVED lines=26> */
.L_x_166:
[----:B------:R-:W0:Y:S01]  /*6ad0*/  LDC.64 R28, c[0x0][0x640] ;  /* 0x00019000ff1c7b82 */ /* 0x000e220000000a00 */
[-CC-:B------:R-:W-:Y:S01]  /*6ae0*/  SHF.R.U64 R21, R14, R8.reuse, R15.reuse ;  /* 0x000000080e157219 */ /* 0x180fe2000000120f */
[----:B------:R-:W-:Y:S01]  /*6af0*/  IMAD.MOV.U32 R31, RZ, RZ, 0x1 ;  /* 0x00000001ff1f7424 */ /* 0x000fe200078e00ff */
[----:B------:R-:W-:Y:S02]  /*6b00*/  SHF.R.U32.HI R7, RZ, R8, R15 ;  /* 0x00000008ff077219 */ /* 0x000fe4000001160f */
[----:B------:R-:W-:-:S03]  /*6b10*/  IADD3 R13, P0, RZ, -R21, RZ ;  /* 0x80000015ff0d7210 */ /* 0x000fc60007f1e0ff */
[----:B------:R-:W1:Y:S02]  /*6b20*/  LDC R12, c[0x0][0x618] ;  /* 0x00018600ff0c7b82 */ /* 0x000e640000000800 */
[----:B------:R-:W-:Y:S02]  /*6b30*/  IMAD.X R7, RZ, RZ, ~R7, P0 ;  /* 0x000000ffff077224 */ /* 0x000fe400000e0e07 */
[----:B------:R-:W-:-:S04]  /*6b40*/  IMAD.WIDE.U32 R10, R13, R24, R16 ;  /* 0x000000180d0a7225 */ /* 0x000fc800078e0010 */
[----:B------:R-:W2:Y:S01]  /*6b50*/  LDC R14, c[0x0][0x608] ;  /* 0x00018200ff0e7b82 */ /* 0x000ea20000000800 */
[----:B------:R-:W-:-:S04]  /*6b60*/  IMAD R8, R7, R24, RZ ;  /* 0x0000001807087224 */ /* 0x000fc800078e02ff */
[----:B------:R-:W-:-:S03]  /*6b70*/  IMAD R7, R13, R25, R8 ;  /* 0x000000190d077224 */ /* 0x000fc600078e0208 */
[----:B------:R-:W3:Y:S01]  /*6b80*/  LDC R26, c[0x0][0x658] ;  /* 0x00019600ff1a7b82 */ /* 0x000ee20000000800 */
[----:B------:R-:W-:Y:S01]  /*6b90*/  IMAD.IADD R7, R11, 0x1, R7 ;  /* 0x000000010b077824 */ /* 0x000fe200078e0207 */
[----:B0-----:R-:W-:Y:S01]  /*6ba0*/  ISETP.NE.U32.AND P0, PT, R28, RZ, PT ;  /* 0x000000ff1c00720c */ /* 0x001fe20003f05070 */
[----:B------:R-:W-:-:S03]  /*6bb0*/  IMAD.MOV.U32 R11, RZ, RZ, -0x1 ;  /* 0xffffffffff0b7424 */ /* 0x000fc600078e00ff */
        /* <DEDUP_REMOVED lines=8> */
[-C--:B---3--:R-:W-:Y:S02]  /*6c40*/  SHF.L.U32 R10, R11, R26.reuse, RZ ;  /* 0x0000001a0b0a7219 */ /* 0x088fe400000006ff */
[--C-:B------:R-:W-:Y:S02]  /*6c50*/  SHF.R.U64 R24, R22, R26, R7.reuse ;  /* 0x0000001a16187219 */ /* 0x100fe40000001207 */
[----:B------:R-:W-:Y:S02]  /*6c60*/  LOP3.LUT R33, RZ, R10, RZ, 0x33, !PT ;  /* 0x0000000aff217212 */ /* 0x000fe400078e33ff */
[----:B------:R-:W-:Y:S01]  /*6c70*/  SHF.R.U32.HI R11, RZ, R26, R7 ;  /* 0x0000001aff0b7219 */ /* 0x000fe20000011607 */
[----:B------:R-:W3:Y:S01]  /*6c80*/  LDC R30, c[0x0][0x610] ;  /* 0x00018400ff1e7b82 */ /* 0x000ee20000000800 */
[----:B------:R-:W-:Y:S01]  /*6c90*/  IMAD.MOV.U32 R10, RZ, RZ, R24 ;  /* 0x000000ffff0a7224 */ /* 0x000fe200078e0018 */
[----:B------:R-:W-:Y:S06]  /*6ca0*/  @!P0 BRA `(.L_x_167) ;  /* 0x0000000000288947 */ /* 0x000fec0003800000 */
        /* <DEDUP_REMOVED lines=10> */
.L_x_167:
[----:B------:R-:W-:Y:S02]  /*6d50*/  ISETP.NE.AND P0, PT, R2, 0x1, PT ;  /* 0x000000010200780c */ /* 0x000fe40003f05270 */
[----:B-1----:R-:W-:Y:S01]  /*6d60*/  SHF.R.U64 R8, R10, R8, R11 ;  /* 0x000000080a087219 */ /* 0x002fe2000000120b */
[----:B0-----:R-:W-:Y:S01]  /*6d70*/  VIADD R11, R25, 0xffffffff ;  /* 0xffffffff190b7836 */ /* 0x001fe20000000000 */
[----:B------:R-:W-:Y:S02]  /*6d80*/  SHF.L.U32 R31, R31, R26, RZ ;  /* 0x0000001a1f1f7219 */ /* 0x000fe400000006ff */
[----:B------:R-:W-:Y:S01]  /*6d90*/  LOP3.LUT R5, R22, R33, RZ, 0xc0, !PT ;  /* 0x0000002116057212 */ /* 0x000fe200078ec0ff */
[----:B------:R-:W-:-:S04]  /*6da0*/  IMAD.MOV R7, RZ, RZ, -R8 ;  /* 0x000000ffff077224 */ /* 0x000fc800078e0a08 */
[----:B------:R-:W-:Y:S02]  /*6db0*/  IMAD R5, R31, R8, R5 ;  /* 0x000000081f057224 */ /* 0x000fe400078e0205 */
[----:B------:R-:W-:Y:S01]  /*6dc0*/  @P0 IMAD R6, R9, R23, R4 ;  /* 0x0000001709060224 */ /* 0x000fe200078e0204 */
[----:B------:R-:W-:Y:S01]  /*6dd0*/  LOP3.LUT R9, R20, R11, RZ, 0xc0, !PT ;  /* 0x0000000b14097212 */ /* 0x000fe200078ec0ff */
[----:B--2---:R-:W-:Y:S02]  /*6de0*/  IMAD R4, R7, R27, R24 ;  /* 0x0000001b07047224 */ /* 0x004fe400078e0218 */
[----:B---3--:R-:W-:Y:S02]  /*6df0*/  IMAD R6, R5, R30, R6 ;  /* 0x0000001e05067224 */ /* 0x008fe400078e0206 */
[----:B------:R-:W-:Y:S02]  /*6e00*/  IMAD R5, R4, R25, R9 ;  /* 0x0000001904057224 */ /* 0x000fe400078e0209 */
[----:B------:R-:W-:-:S02]  /*6e10*/  IMAD.MOV.U32 R8, RZ, RZ, 0x1 ;  /* 0x00000001ff087424 */ /* 0x000fc400078e00ff */
[----:B------:R-:W-:Y:S01]  /*6e20*/  IMAD.MOV.U32 R7, RZ, RZ, R21 ;  /* 0x000000ffff077224 */ /* 0x000fe200078e0015 */
[----:B------:R-:W-:Y:S02]  /*6e30*/  SEL R19, R5, R6, !P0 ;  /* 0x0000000605137207 */ /* 0x000fe40004000000 */
[----:B------:R-:W-:-:S07]  /*6e40*/  SEL R12, R6, R5, !P0 ;  /* 0x00000005060c7207 */ /* 0x000fce0004000000 */
.L_x_165:
[----:B------:R-:W-:-:S08]  /*6e50*/  NOP ;  /* 0x0000000000007918 */ /* 0x000fd00000000000 */
[----:B------:R-:W0:-:S00]  /*6e60*/  USETMAXREG.DEALLOC.CTAPOOL 0x28 ;  /* 0x00000028000079c8 */ /* 0x000e0000080e0500 */
[----:B0-----:R-:W-:-:S13]  /*6e70*/  ISETP.NE.AND P0, PT, R3, RZ, PT ;  /* 0x000000ff0300720c */ /* 0x001fda0003f05270 */
[----:B------:R-:W-:Y:S05]  /*6e80*/  @P0 EXIT ;  /* 0x000000000000094d */ /* 0x000fea0003800000 */
[----:B------:R-:W-:Y:S01]  /*6e90*/  LOP3.LUT P0, RZ, R8, 0xff, RZ, 0xc0, !PT ;  /* 0x000000ff08ff7812 */ /* 0x000fe2000780c0ff */
[----:B------:R-:W-:Y:S02]  /*6ea0*/  IMAD.MOV.U32 R3, RZ, RZ, 0x1 ;  /* 0x00000001ff037424 */ /* 0x000fe400078e00ff */
[----:B------:R-:W-:-:S10]  /*6eb0*/  IMAD.MOV.U32 R13, RZ, RZ, RZ ;  /* 0x000000ffff0d7224 */ /* 0x000fd400078e00ff */
[----:B------:R-:W-:Y:S05]  /*6ec0*/  @!P0 BRA `(.L_x_168) ;  /* 0x0000000c006c8947 */ /* 0x000fea0003800000 */
[----:B------:R-:W0:Y:S01]  /*6ed0*/  LDC R3, c[0x0][0x28c] ;  /* 0x0000a300ff037b82 */ /* 0x000e220000000800 */
[----:B------:R-:W-:Y:S01]  /*6ee0*/  UMOV UR10, 0x1 ;  /* 0x00000001000a7882 */ /* 0x000fe20000000000 */
[----:B------:R-:W-:Y:S01]  /*6ef0*/  ULDC UR5, c[0x0][0x658] ;  /* 0x0001960000057ab9 */ /* 0x000fe20000000800 */
[----:B------:R-:W-:Y:S01]  /*6f00*/  UMOV UR7, 0xffffffff ;  /* 0xffffffff00077882 */ /* 0x000fe20000000000 */
[----:B------:R-:W-:Y:S01]  /*6f10*/  BSSY B0, `(.L_x_168) ;  /* 0x00000d6000007945 */ /* 0x000fe20003800000 */
[----:B------:R-:W-:Y:S01]  /*6f20*/  USHF.L.U32 UR7, UR7, UR5, URZ ;  /* 0x0000000507077299 */ /* 0x000fe2000800063f */
[----:B------:R-:W-:Y:S01]  /*6f30*/  IMAD.MOV.U32 R11, RZ, RZ, 0x1 ;  /* 0x00000001ff0b7424 */ /* 0x000fe200078e00ff */
[----:B------:R-:W-:Y:S01]  /*6f40*/  LOP3.LUT R10, R18, 0x2, RZ, 0xfc, !PT ;  /* 0x00000002120a7812 */ /* 0x000fe200078efcff */
[----:B------:R-:W1:Y:S01]  /*6f50*/  S2UR UR9, SR_CgaCtaId ;  /* 0x00000000000979c3 */ /* 0x000e620000008800 */
[----:B------:R-:W-:Y:S01]  /*6f60*/  IMAD.MOV.U32 R13, RZ, RZ, RZ ;  /* 0x000000ffff0d7224 */ /* 0x000fe200078e00ff */
[----:B------:R-:W-:Y:S01]  /*6f70*/  ULDC UR4, c[0x0][0x600] ;  /* 0x0001800000047ab9 */ /* 0x000fe20000000800 */
[----:B------:R-:W-:Y:S01]  /*6f80*/  UMOV UR14, 0x5 ;  /* 0x00000005000e7882 */ /* 0x000fe20000000000 */
[----:B------:R-:W-:-:S02]  /*6f90*/  UIADD3 UR4, UR4, -0x1, URZ ;  /* 0xffffffff04047890 */ /* 0x000fc4000fffe03f */
[----:B------:R-:W-:Y:S02]  /*6fa0*/  USHF.L.U32 UR5, UR10, UR5, URZ ;  /* 0x000000050a057299 */ /* 0x000fe4000800063f */
[----:B------:R-:W-:Y:S01]  /*6fb0*/  ULOP3.LUT UR7, URZ, UR7, URZ, 0x33, !UPT ;  /* 0x000000073f077292 */ /* 0x000fe2000f8e333f */
[----:B------:R-:W-:Y:S01]  /*6fc0*/  ULDC.64 UR24, c[0x0][0x198] ;  /* 0x0000660000187ab9 */ /* 0x000fe20000000a00 */
[----:B0-----:R-:W-:-:S05]  /*6fd0*/  VIADD R3, R3, 0x3f ;  /* 0x0000003f03037836 */ /* 0x001fca0000000000 */
[----:B------:R-:W-:Y:S01]  /*6fe0*/  SHF.R.S32.HI R4, RZ, 0x1f, R3 ;  /* 0x0000001fff047819 */ /* 0x000fe20000011403 */
[----:B-1----:R-:W-:-:S03]  /*6ff0*/  ULOP3.LUT UR8, UR9, 0x1, URZ, 0xc0, !UPT ;  /* 0x0000000109087892 */ /* 0x002fc6000f8ec03f */
[----:B------:R-:W-:Y:S01]  /*7000*/  LEA.HI R4, R4, R3, RZ, 0x6 ;  /* 0x0000000304047211 */ /* 0x000fe200078f30ff */
[----:B------:R-:W-:Y:S01]  /*7010*/  USHF.R.U32.HI UR26, URZ, 0x1, UR9 ;  /* 0x000000013f1a7899 */ /* 0x000fe20008011609 */
[----:B------:R-:W-:Y:S01]  /*7020*/  IMAD.MOV.U32 R3, RZ, RZ, 0x1 ;  /* 0x00000001ff037424 */ /* 0x000fe200078e00ff */
[----:B------:R-:W-:Y:S01]  /*7030*/  USHF.L.U32 UR6, UR9, 0x6, URZ ;  /* 0x0000000609067899 */ /* 0x000fe2000800063f */
[----:B------:R-:W-:Y:S01]  /*7040*/  SHF.R.S32.HI R8, RZ, 0x6, R4 ;  /* 0x00000006ff087819 */ /* 0x000fe20000011404 */
[----:B------:R-:W-:Y:S02]  /*7050*/  USHF.L.U32 UR27, UR9, 0xc, URZ ;  /* 0x0000000c091b7899 */ /* 0x000fe4000800063f */
[----:B------:R-:W-:Y:S02]  /*7060*/  ULOP3.LUT UR9, UR9, 0xfffffffe, URZ, 0xc0, !UPT ;  /* 0xfffffffe09097892 */ /* 0x000fe4000f8ec03f */
[----:B------:R-:W-:Y:S01]  /*7070*/  UISETP.GT.U32.AND UP0, UPT, UR8, 0xffff, UPT ;  /* 0x0000ffff0800788c */ /* 0x000fe2000bf04070 */
[----:B------:R-:W-:Y:S01]  /*7080*/  VIADD R9, R8, 0x1 ;  /* 0x0000000108097836 */ /* 0x000fe20000000000 */
[----:B------:R-:W-:-:S02]  /*7090*/  USHF.L.U32 UR13, UR10, UR9, URZ ;  /* 0x000000090a0d7299 */ /* 0x000fc4000800063f */
[----:B------:R-:W-:Y:S02]  /*70a0*/  ULOP3.LUT UR9, UR9, 0x1, URZ, 0xfc, !UPT ;  /* 0x0000000109097892 */ /* 0x000fe4000f8efc3f */
[----:B------:R-:W-:Y:S02]  /*70b0*/  USEL UR8, UR8, 0xffff, !UP0 ;  /* 0x0000ffff08087887 */ /* 0x000fe4000c000000 */
[----:B------:R-:W-:Y:S02]  /*70c0*/  USHF.L.U32 UR9, UR10, UR9, URZ ;  /* 0x000000090a097299 */ /* 0x000fe4000800063f */
[----:B------:R-:W-:Y:S02]  /*70d0*/  ULOP3.LUT UR8, UR8, 0xffff, URZ, 0xc0, !UPT ;  /* 0x0000ffff08087892 */ /* 0x000fe4000f8ec03f */
[----:B------:R-:W-:Y:S02]  /*70e0*/  ULOP3.LUT UR6, UR6, 0x40, URZ, 0xc0, !UPT ;  /* 0x0000004006067892 */ /* 0x000fe4000f8ec03f */
[----:B------:R-:W-:-:S02]  /*70f0*/  ULOP3.LUT UR13, UR13, UR9, URZ, 0xfc, !UPT ;  /* 0x000000090d0d7292 */ /* 0x000fc4000f8efc3f */
[----:B------:R-:W-:-:S12]  /*7100*/  USHF.L.U32 UR14, UR14, UR8, URZ ;  /* 0x000000080e0e7299 */ /* 0x000fd8000800063f */
.L_x_179:
[----:B------:R-:W-:-:S03]  /*7110*/  UMOV UR8, 0xffffffff ;  /* 0xffffffff00087882 */ /* 0x000fc60000000000 */
[----:B------:R-:W-:Y:S05]  /*7120*/  BRA.DIV UR8, `(.L_x_169) ;  /* 0x0000001208287947 */ /* 0x000fea000b800000 */
[----:B------:R-:W-:-:S13]  /*7130*/  ELECT P6, URZ, PT ;  /* 0x00000000003f782f */ /* 0x000fda00038c0000 */
.L_x_193:
[----:B------:R-:W0:Y:S01]  /*7140*/  LDC R4, c[0x0][0x28c] ;  /* 0x0000a300ff047b82 */ /* 0x000e220000000800 */
[----:B------:R-:W-:Y:S01]  /*7150*/  BSSY B1, `(.L_x_170) ;  /* 0x000003d000017945 */ /* 0x000fe20003800000 */
[----:B0-----:R-:W-:-:S13]  /*7160*/  ISETP.LT.OR P6, PT, R4, 0x1, !P6 ;  /* 0x000000010400780c */ /* 0x001fda00077c1670 */
[----:B------:R-:W-:Y:S05]  /*7170*/  @P6 BRA `(.L_x_171) ;  /* 0x0000000000e86947 */ /* 0x000fea0003800000 */
[----:B------:R-:W-:Y:S01]  /*7180*/  LEA R12, R12, UR26, 0x1 ;  /* 0x0000001a0c0c7c11 */ /* 0x000fe2000f8e08ff */
[----:B------:R-:W-:Y:S01]  /*7190*/  IMAD.MOV.U32 R20, RZ, RZ, RZ ;  /* 0x000000ffff147224 */ /* 0x000fe200078e00ff */
[----:B------:R-:W-:Y:S01]  /*71a0*/  LEA R19, R19, UR6, 0x7 ;  /* 0x0000000613137c11 */ /* 0x000fe2000f8e38ff */
[----:B------:R-:W-:Y:S02]  /*71b0*/  IMAD.MOV.U32 R4, RZ, RZ, R9 ;  /* 0x000000ffff047224 */ /* 0x000fe400078e0009 */
[----:B------:R-:W-:Y:S02]  /*71c0*/  IMAD.MOV.U32 R5, RZ, RZ, R3 ;  /* 0x000000ffff057224 */ /* 0x000fe400078e0003 */
[----:B------:R-:W-:Y:S02]  /*71d0*/  IMAD.MOV.U32 R6, RZ, RZ, R13 ;  /* 0x000000ffff067224 */ /* 0x000fe400078e000d */
[----:B------:R-:W-:-:S07]  /*71e0*/  IMAD.SHL.U32 R15, R12, 0x40, RZ ;  /* 0x000000400c0f7824 */ /* 0x000fce00078e00ff */
.L_x_174:
[----:B------:R-:W0:Y:S01]  /*71f0*/  S2R R21, SR_CgaCtaId ;  /* 0x0000000000157919 */ /* 0x000e220000008800 */
[----:B------:R-:W-:Y:S02]  /*7200*/  MOV R12, 0x400 ;  /* 0x00000400000c7802 */ /* 0x000fe40000000f00 */
[----:B------:R-:W-:-:S13]  /*7210*/  ISETP.NE.AND P1, PT, R0, RZ, PT ;  /* 0x000000ff0000720c */ /* 0x000fda0003f25270 */
[----:B------:R-:W1:Y:S01]  /*7220*/  @!P1 LDC R14, c[0x0][0x500] ;  /* 0x00014000ff0e9b82 */ /* 0x000e620000000800 */
[----:B0-----:R-:W-:Y:S02]  /*7230*/  LEA R23, R21, R12, 0x18 ;  /* 0x0000000c15177211 */ /* 0x001fe400078ec0ff */
[----:B------:R-:W-:-:S03]  /*7240*/  SHF.L.U32 R12, R5, 0x1f, RZ ;  /* 0x0000001f050c7819 */ /* 0x000fc600000006ff */
[----:B------:R-:W-:-:S04]  /*7250*/  IMAD R21, R6, 0x8, R23 ;  /* 0x0000000806157824 */ /* 0x000fc800078e0217 */
[----:B------:R-:W0:Y:S02]  /*7260*/  SYNCS.PHASECHK.TRANS64.TRYWAIT P0, [R21+URZ+0x38], R12 ;  /* 0x0000380c150075a7 */ /* 0x000e24000800017f */
[----:B01----:R-:W-:Y:S05]  /*7270*/  @!P0 BRA `(.L_x_172) ;  /* 0x0000000c00f48947 */ /* 0x003fea0003800000 */
.L_x_194:
[----:B0-----:R-:W-:Y:S01]  /*7280*/  PRMT R12, R10, 0x9910, RZ ;  /* 0x000099100a0c7816 */ /* 0x001fe200000000ff */
[----:B------:R0:W-:Y:S03]  /*7290*/  @!P1 SYNCS.ARRIVE.TRANS64 RZ, [R21+URZ], R14 ;  /* 0x0000000e15ff99a7 */ /* 0x0001e6000800003f */
[----:B------:R-:W-:-:S13]  /*72a0*/  ISETP.NE.AND P0, PT, R12, 0x2, PT ;  /* 0x000000020c00780c */ /* 0x000fda0003f05270 */
[----:B0-----:R-:W-:Y:S05]  /*72b0*/  @P0 BRA `(.L_x_173) ;  /* 0x0000000000040947 */ /* 0x001fea0003800000 */
[----:B------:R-:W-:Y:S01]  /*72c0*/  BPT.TRAP 0x1 ;  /* 0x000000040000795c */ /* 0x000fe20000300000 */
.L_x_173:
[----:B------:R-:W-:Y:S01]  /*72d0*/  R2UR UR8, R6 ;  /* 0x00000000060872ca */ /* 0x000fe200000e0000 */
[----:B------:R-:W-:Y:S01]  /*72e0*/  VIADD R4, R4, 0xffffffff ;  /* 0xffffffff04047836 */ /* 0x000fe20000000000 */
[----:B------:R-:W-:Y:S01]  /*72f0*/  R2UR UR15, R23 ;  /* 0x00000000170f72ca */ /* 0x000fe200000e0000 */
[----:B------:R-:W-:Y:S01]  /*7300*/  UIADD3 UR16, UP0, UR24, 0xf0, URZ ;  /* 0x000000f018107890 */ /* 0x000fe2000ff1e03f */
[----:B------:R-:W-:Y:S01]  /*7310*/  R2UR UR22, R15 ;  /* 0x000000000f1672ca */ /* 0x000fe200000e0000 */
[----:B------:R-:W-:Y:S01]  /*7320*/  UIADD3 UR30, UP1, UR24, 0x1f0, URZ ;  /* 0x000001f0181e7890 */ /* 0x000fe2000ff3e03f */
[----:B------:R-:W-:Y:S01]  /*7330*/  R2UR UR9, R21 ;  /* 0x00000000150972ca */ /* 0x000fe200000e0000 */
[----:B------:R-:W-:Y:S01]  /*7340*/  UIADD3.X UR17, URZ, UR25, URZ, UP0, !UPT ;  /* 0x000000193f117290 */ /* 0x000fe200087fe43f */
[----:B------:R-:W-:Y:S01]  /*7350*/  R2UR UR10, R20 ;  /* 0x00000000140a72ca */ /* 0x000fe200000e0000 */
[----:B------:R-:W-:Y:S01]  /*7360*/  VIADD R6, R6, 0x1 ;  /* 0x0000000106067836 */ /* 0x000fe20000000000 */
[----:B------:R-:W-:Y:S01]  /*7370*/  R2UR UR12, R7 ;  /* 0x00000000070c72ca */ /* 0x000fe200000e0000 */
[----:B------:R-:W-:Y:S01]  /*7380*/  UPRMT UR28, URZ, 0x5410, UR13 ;  /* 0x000054103f1c7896 */ /* 0x000fe2000800000d */
[----:B------:R-:W-:Y:S01]  /*7390*/  R2UR UR23, R19 ;  /* 0x00000000131772ca */ /* 0x000fe200000e0000 */
[----:B------:R-:W-:Y:S01]  /*73a0*/  USHF.L.U32 UR8, UR8, 0xd, URZ ;  /* 0x0000000d08087899 */ /* 0x000fe2000800063f */
[----:B------:R-:W-:Y:S01]  /*73b0*/  ISETP.GT.AND P1, PT, R4, 0x1, PT ;  /* 0x000000010400780c */ /* 0x000fe20003f24270 */
[----:B------:R-:W-:Y:S01]  /*73c0*/  UIADD3.X UR31, URZ, UR25, URZ, UP1, !UPT ;  /* 0x000000193f1f7290 */ /* 0x000fe20008ffe43f */
[----:B------:R-:W-:Y:S01]  /*73d0*/  ISETP.NE.AND P0, PT, R6, 0x7, PT ;  /* 0x000000070600780c */ /* 0x000fe20003f05270 */
[----:B------:R-:W-:Y:S01]  /*73e0*/  ULEA UR11, UR26, UR8, 0xc ;  /* 0x000000081a0b7291 */ /* 0x000fe2000f8e603f */
[----:B------:R-:W-:Y:S01]  /*73f0*/  VIADD R20, R20, 0x40 ;  /* 0x0000004014147836 */ /* 0x000fe20000000000 */
[----:B------:R-:W-:Y:S01]  /*7400*/  ULOP3.LUT UR8, UR8, 0x1000, UR27, 0xf8, !UPT ;  /* 0x0000100008087892 */ /* 0x000fe2000f8ef81b */
[----:B------:R-:W-:Y:S01]  /*7410*/  SEL R12, RZ, 0x1, P0 ;  /* 0x00000001ff0c7807 */ /* 0x000fe20000000000 */
[----:B------:R-:W-:Y:S01]  /*7420*/  ULEA UR11, UR11, UR15, 0x1 ;  /* 0x0000000f0b0b7291 */ /* 0x000fe2000f8e083f */
[----:B------:R-:W-:Y:S01]  /*7430*/  SEL R6, R6, RZ, P0 ;  /* 0x000000ff06067207 */ /* 0x000fe20000000000 */
[----:B------:R-:W-:Y:S01]  /*7440*/  ULEA UR8, UR8, UR15, 0x1 ;  /* 0x0000000f08087291 */ /* 0x000fe2000f8e083f */
[----:B------:R-:W-:Y:S01]  /*7450*/  LOP3.LUT R5, R5, R12, RZ, 0x3c, !PT ;  /* 0x0000000c05057212 */ /* 0x000fe200078e3cff */
[----:B------:R-:W-:-:S02]  /*7460*/  UIADD3 UR20, UR11, 0x180, URZ ;  /* 0x000001800b147890 */ /* 0x000fc4000fffe03f */
[----:B------:R-:W-:Y:S02]  /*7470*/  UPRMT UR15, URZ, 0x5410, UR14 ;  /* 0x000054103f0f7896 */ /* 0x000fe4000800000e */
[----:B------:R-:W-:Y:S01]  /*7480*/  UIADD3 UR21, UR8, 0x1c180, URZ ;  /* 0x0001c18008157890 */ /* 0x000fe2000fffe03f */
[----:B------:R-:W-:Y:S01]  /*7490*/  UMOV UR18, 0x0 ;  /* 0x0000000000127882 */ /* 0x000fe20000000000 */
[----:B------:R-:W-:Y:S01]  /*74a0*/  UMOV UR19, 0x10000000 ;  /* 0x1000000000137882 */ /* 0x000fe20000000000 */
[----:B------:R-:W-:Y:S01]  /*74b0*/  UMOV UR11, UR22 ;  /* 0x00000016000b7c82 */ /* 0x000fe20008000000 */
[----:B------:R-:W-:-:S03]  /*74c0*/  UMOV UR8, UR20 ;  /* 0x0000001400087c82 */ /* 0x000fc60008000000 */
[----:B------:R0:W-:Y:S02]  /*74d0*/  UTMALDG.3D.MULTICAST [UR8], [UR16], UR15, desc[UR18] ;  /* 0x00001208100073b4 */ /* 0x0001e4000801180f */
[----:B0-----:R-:W-:Y:S01]  /*74e0*/  UMOV UR8, UR21 ;  /* 0x0000001500087c82 */ /* 0x001fe20008000000 */
[----:B------:R-:W-:Y:S02]  /*74f0*/  UMOV UR11, UR23 ;  /* 0x00000017000b7c82 */ /* 0x000fe40008000000 */
[----:B------:R0:W-:Y:S02]  /*7500*/  UTMALDG.3D.MULTICAST [UR8], [UR30], UR28, desc[UR18] ;  /* 0x000012081e0073b4 */ /* 0x0001e4000801181c */
[----:B0-----:R-:W-:Y:S05]  /*7510*/  @P1 BRA `(.L_x_174) ;  /* 0xfffffffc00341947 */ /* 0x001fea000383ffff */
.L_x_171:
[----:B------:R-:W-:Y:S05]  /*7520*/  BSYNC B1 ;  /* 0x0000000000017941 */ /* 0x000fea0003800000 */
.L_x_170:
[----:B------:R-:W-:Y:S01]  /*7530*/  LOP3.LUT P1, RZ, R11, 0xff, RZ, 0xc0, !PT ;  /* 0x000000ff0bff7812 */ /* 0x000fe2000782c0ff */
[C---:B------:R-:W-:Y:S01]  /*7540*/  IMAD.IADD R13, R8.reuse, 0x1, R13 ;  /* 0x00000001080d7824 */ /* 0x040fe200078e020d */
[----:B------:R-:W-:Y:S01]  /*7550*/  ULDC.64 UR8, c[0x0][0x650] ;  /* 0x0001940000087ab9 */ /* 0x000fe20000000a00 */
[C---:B------:R-:W-:Y:S01]  /*7560*/  ISETP.GE.U32.AND P2, PT, R8.reuse, 0x7, PT ;  /* 0x000000070800780c */ /* 0x040fe20003f46070 */
[----:B------:R-:W-:Y:S01]  /*7570*/  BSSY B1, `(.L_x_175) ;  /* 0x000006d000017945 */ /* 0x000fe20003800000 */
[C---:B------:R-:W-:Y:S01]  /*7580*/  IMAD.WIDE.U32 R4, R13.reuse, 0x24924925, RZ ;  /* 0x249249250d047825 */ /* 0x040fe200078e00ff */
[----:B------:R-:W-:Y:S02]  /*7590*/  ISETP.GT.U32.AND P0, PT, R13, 0x6, PT ;  /* 0x000000060d00780c */ /* 0x000fe40003f04070 */
[----:B------:R-:W-:Y:S01]  /*75a0*/  PRMT R11, RZ, 0x7610, R11 ;  /* 0x00007610ff0b7816 */ /* 0x000fe2000000000b */
[----:B------:R-:W-:Y:S01]  /*75b0*/  IMAD.MOV.U32 R12, RZ, RZ, -0x1 ;  /* 0xffffffffff0c7424 */ /* 0x000fe200078e00ff */
[----:B------:R-:W-:Y:S01]  /*75c0*/  ISETP.LT.U32.AND P0, PT, R8, 0x7, P0 ;  /* 0x000000070800780c */ /* 0x000fe20000701070 */
[----:B------:R-:W-:-:S02]  /*75d0*/  IMAD.MOV.U32 R19, RZ, RZ, -0x1 ;  /* 0xffffffffff137424 */ /* 0x000fc400078e00ff */
[----:B------:R-:W0:Y:S01]  /*75e0*/  @P1 S2R R7, SR_CgaCtaId ;  /* 0x0000000000071919 */ /* 0x000e220000008800 */
[----:B------:R-:W-:Y:S02]  /*75f0*/  SEL R4, RZ, 0x1, !P0 ;  /* 0x00000001ff047807 */ /* 0x000fe40004000000 */
[----:B------:R-:W-:Y:S02]  /*7600*/  IADD3 R16, P0, R16, UR36, RZ ;  /* 0x0000002410107c10 */ /* 0x000fe4000ff1e0ff */
[----:B------:R-:W-:Y:S02]  /*7610*/  @P1 MOV R6, 0x400 ;  /* 0x0000040000061802 */ /* 0x000fe40000000f00 */
[----:B------:R-:W-:Y:S02]  /*7620*/  IADD3.X R17, R17, UR42, RZ, P0, !PT ;  /* 0x0000002a11117c10 */ /* 0x000fe400087fe4ff */
[----:B------:R-:W-:Y:S02]  /*7630*/  ISETP.GE.U32.AND P0, PT, R16, UR8, PT ;  /* 0x0000000810007c0c */ /* 0x000fe4000bf06070 */
[----:B------:R-:W-:-:S02]  /*7640*/  LOP3.LUT R3, R3, R4, RZ, 0x3c, !PT ;  /* 0x0000000403037212 */ /* 0x000fc400078e3cff */
[----:B------:R-:W-:Y:S02]  /*7650*/  ISETP.GE.U32.AND.EX P0, PT, R17, UR9, PT, P0 ;  /* 0x0000000911007c0c */ /* 0x000fe4000bf06100 */
[----:B0-----:R-:W-:Y:S01]  /*7660*/  @P1 LEA R6, R7, R6, 0x18 ;  /* 0x0000000607061211 */ /* 0x001fe200078ec0ff */
[----:B------:R-:W-:-:S03]  /*7670*/  IMAD.IADD R7, R13, 0x1, -R5 ;  /* 0x000000010d077824 */ /* 0x000fc600078e0a05 */
[----:B------:R0:W-:Y:S02]  /*7680*/  @P1 SYNCS.ARRIVE.TRANS64.A1T0 RZ, [R6+URZ+0x88], RZ ;  /* 0x000088ff06ff19a7 */ /* 0x0001e4000810003f */
[----:B------:R-:W-:-:S04]  /*7690*/  LEA.HI R7, R7, R5, RZ, 0x1f ;  /* 0x0000000507077211 */ /* 0x000fc800078ff8ff */
[----:B------:R-:W-:Y:S01]  /*76a0*/  SHF.R.U32.HI R4, RZ, 0x2, R7 ;  /* 0x00000002ff047819 */ /* 0x000fe20000011607 */
[----:B------:R-:W-:-:S03]  /*76b0*/  IMAD.MOV.U32 R7, RZ, RZ, -0x1 ;  /* 0xffffffffff077424 */ /* 0x000fc600078e00ff */
[--C-:B------:R-:W-:Y:S01]  /*76c0*/  @P2 LOP3.LUT R3, R3, 0x1, R4.reuse, 0x78, !PT ;  /* 0x0000000103032812 */ /* 0x100fe200078e7804 */
[----:B------:R-:W-:Y:S01]  /*76d0*/  IMAD R13, R4, -0x7, R13 ;  /* 0xfffffff9040d7824 */ /* 0x000fe200078e020d */
[----:B------:R-:W-:Y:S01]  /*76e0*/  PRMT R4, RZ, 0x7610, R4 ;  /* 0x00007610ff047816 */ /* 0x000fe20000000004 */
[----:B0-----:R-:W-:Y:S06]  /*76f0*/  @P0 BRA `(.L_x_176) ;  /* 0x0000000400500947 */ /* 0x001fec0003800000 */
[----:B------:R-:W0:Y:S01]  /*7700*/  S2R R15, SR_CTAID.X ;  /* 0x00000000000f7919 */ /* 0x000e220000002500 */
[----:B------:R-:W-:Y:S01]  /*7710*/  ULDC.64 UR8, c[0x0][0x628] ;  /* 0x00018a0000087ab9 */ /* 0x000fe20000000a00 */
[----:B------:R-:W1:Y:S01]  /*7720*/  LDC R20, c[0x0][0x144] ;  /* 0x00005100ff147b82 */ /* 0x000e620000000800 */
[----:B------:R-:W-:Y:S01]  /*7730*/  ISETP.NE.U32.AND P0, PT, RZ, UR8, PT ;  /* 0x00000008ff007c0c */ /* 0x000fe2000bf05070 */
[----:B------:R-:W2:Y:S01]  /*7740*/  S2R R12, SR_CTAID.Y ;  /* 0x00000000000c7919 */ /* 0x000ea20000002600 */
[----:B------:R-:W-:Y:S01]  /*7750*/  ULDC UR10, c[0x0][0x150] ;  /* 0x00005400000a7ab9 */ /* 0x000fe20000000800 */
[----:B------:R-:W-:Y:S01]  /*7760*/  ULDC UR11, c[0x0][0x630] ;  /* 0x00018c00000b7ab9 */ /* 0x000fe20000000800 */
[----:B------:R-:W-:Y:S01]  /*7770*/  ISETP.NE.AND.EX P0, PT, RZ, UR9, PT, P0 ;  /* 0x00000009ff007c0c */ /* 0x000fe2000bf05300 */
[----:B------:R-:W-:Y:S01]  /*7780*/  IMAD.MOV.U32 R4, RZ, RZ, R16 ;  /* 0x000000ffff047224 */ /* 0x000fe200078e0010 */
[----:B0-----:R-:W-:-:S05]  /*7790*/  I2FP.F32.U32 R5, R15 ;  /* 0x0000000f00057245 */ /* 0x001fca0000201000 */
[----:B------:R-:W-:Y:S01]  /*77a0*/  FMUL R21, R5, UR10 ;  /* 0x0000000a05157c20 */ /* 0x000fe20008400000 */
[----:B------:R-:W-:-:S05]  /*77b0*/  IMAD.MOV.U32 R5, RZ, RZ, R17 ;  /* 0x000000ffff057224 */ /* 0x000fca00078e0011 */
[----:B--2---:R-:W-:Y:S05]  /*77c0*/  @!P0 BRA `(.L_x_177) ;  /* 0x0000000000288947 */ /* 0x004fea0003800000 */
[----:B------:R-:W-:Y:S02]  /*77d0*/  ULDC UR10, c[0x0][0x634] ;  /* 0x00018d00000a7ab9 */ /* 0x000fe40000000800 */
[----:B------:R-:W-:-:S05]  /*77e0*/  IADD3 R5, P0, R16, UR10, RZ ;  /* 0x0000000a10057c10 */ /* 0x000fca000ff1e0ff */
[----:B------:R-:W-:-:S04]  /*77f0*/  IMAD.X R19, RZ, RZ, R17, P0 ;  /* 0x000000ffff137224 */ /* 0x000fc800000e0611 */
[----:B------:R-:W-:-:S04]  /*7800*/  IMAD.WIDE.U32 R6, R19, UR8, RZ ;  /* 0x0000000813067c25 */ /* 0x000fc8000f8e00ff */
[----:B------:R-:W-:-:S04]  /*7810*/  IMAD.WIDE.U32 R6, P0, R5, UR9, R6 ;  /* 0x0000000905067c25 */ /* 0x000fc8000f800006 */
[----:B------:R-:W-:-:S04]  /*7820*/  IMAD.WIDE.U32 R4, R5, UR8, RZ ;  /* 0x0000000805047c25 */ /* 0x000fc8000f8e00ff */
[----:B------:R-:W-:Y:S01]  /*7830*/  IMAD.MOV.U32 R4, RZ, RZ, R7 ;  /* 0x000000ffff047224 */ /* 0x000fe200078e0007 */
[----:B------:R-:W-:Y:S01]  /*7840*/  IADD3 RZ, P1, R5, R6, RZ ;  /* 0x0000000605ff7210 */ /* 0x000fe20007f3e0ff */
[----:B------:R-:W-:-:S04]  /*7850*/  IMAD.X R5, RZ, RZ, RZ, P0 ;  /* 0x000000ffff057224 */ /* 0x000fc800000e06ff */
[----:B------:R-:W-:-:S08]  /*7860*/  IMAD.WIDE.U32.X R4, R19, UR9, R4, P1 ;  /* 0x0000000913047c25 */ /* 0x000fd000088e0404 */
.L_x_177:
[--C-:B------:R-:W-:Y:S01]  /*7870*/  SHF.R.U64 R14, R4, UR11, R5.reuse ;  /* 0x0000000b040e7c19 */ /* 0x100fe20008001205 */
[----:B------:R-:W0:Y:S01]  /*7880*/  F2I.U32.TRUNC.NTZ R21, R21 ;  /* 0x0000001500157305 */ /* 0x000e22000020f000 */
[----:B------:R-:W-:Y:S01]  /*7890*/  SHF.R.U32.HI R4, RZ, UR11, R5 ;  /* 0x0000000bff047c19 */ /* 0x000fe20008011605 */
[----:B------:R-:W-:Y:S01]  /*78a0*/  ULDC.64 UR8, c[0x0][0x620] ;  /* 0x0001880000087ab9 */ /* 0x000fe20000000a00 */
[----:B------:R-:W-:Y:S01]  /*78b0*/  IADD3 R7, P0, RZ, -R14, RZ ;  /* 0x8000000eff077210 */ /* 0x000fe20007f1e0ff */
[----:B------:R-:W-:-:S04]  /*78c0*/  ULDC.64 UR10, c[0x0][0x640] ;  /* 0x00019000000a7ab9 */ /* 0x000fc80000000a00 */
[----:B------:R-:W-:Y:S01]  /*78d0*/  IMAD.X R4, RZ, RZ, ~R4, P0 ;  /* 0x000000ffff047224 */ /* 0x000fe200000e0e04 */
[----:B------:R-:W-:-:S03]  /*78e0*/  ISETP.NE.U32.AND P0, PT, RZ, UR10, PT ;  /* 0x0000000aff007c0c */ /* 0x000fc6000bf05070 */
[----:B------:R-:W-:Y:S01]  /*78f0*/  IMAD R6, R4, UR8, RZ ;  /* 0x0000000804067c24 */ /* 0x000fe2000f8e02ff */
[----:B------:R-:W-:Y:S01]  /*7900*/  ISETP.NE.AND.EX P0, PT, RZ, UR11, PT, P0 ;  /* 0x0000000bff007c0c */ /* 0x000fe2000bf05300 */
[----:B------:R-:W-:Y:S01]  /*7910*/  IMAD.WIDE.U32 R4, R7, UR8, R16 ;  /* 0x0000000807047c25 */ /* 0x000fe2000f8e0010 */
[----:B------:R-:W-:-:S03]  /*7920*/  ULDC UR8, c[0x0][0x618] ;  /* 0x0001860000087ab9 */ /* 0x000fc60000000800 */
[----:B------:R-:W-:Y:S01]  /*7930*/  IMAD R7, R7, UR9, R6 ;  /* 0x0000000907077c24 */ /* 0x000fe2000f8e0206 */
[----:B------:R-:W-:Y:S01]  /*7940*/  ULDC UR9, c[0x0][0x154] ;  /* 0x0000550000097ab9 */ /* 0x000fe20000000800 */
[----:B0-----:R-:W-:Y:S02]  /*7950*/  IMAD.MOV R6, RZ, RZ, -R21 ;  /* 0x000000ffff067224 */ /* 0x001fe400078e0a15 */
[----:B------:R-:W0:Y:S01]  /*7960*/  LDC R21, c[0x0][0x148] ;  /* 0x00005200ff157b82 */ /* 0x000e220000000800 */
[----:B------:R-:W-:Y:S02]  /*7970*/  IMAD.IADD R5, R5, 0x1, R7 ;  /* 0x0000000105057824 */ /* 0x000fe400078e0207 */
[----:B-1----:R-:W-:Y:S01]  /*7980*/  IMAD R15, R20, R6, R15 ;  /* 0x00000006140f7224 */ /* 0x002fe200078e020f */
[----:B------:R-:W-:Y:S02]  /*7990*/  I2FP.F32.U32 R6, R12 ;  /* 0x0000000c00067245 */ /* 0x000fe40000201000 */
[----:B------:R-:W-:-:S02]  /*79a0*/  SHF.R.U64 R19, R4, UR8, R5 ;  /* 0x0000000804137c19 */ /* 0x000fc40008001205 */
[----:B------:R-:W-:Y:S01]  /*79b0*/  SHF.R.U32.HI R4, RZ, UR8, R5 ;  /* 0x00000008ff047c19 */ /* 0x000fe20008011605 */
[----:B------:R-:W-:Y:S01]  /*79c0*/  FMUL R6, R6, UR9 ;  /* 0x0000000906067c20 */ /* 0x000fe20008400000 */
[----:B------:R-:W-:Y:S02]  /*79d0*/  ULDC UR8, c[0x0][0x608] ;  /* 0x0001820000087ab9 */ /* 0x000fe40000000800 */
[--C-:B------:R-:W-:Y:S01]  /*79e0*/  SHF.R.U64 R22, R19, UR8, R4.reuse ;  /* 0x0000000813167c19 */ /* 0x100fe20008001204 */
[----:B------:R1:W2:Y:S01]  /*79f0*/  F2I.U32.TRUNC.NTZ R24, R6 ;  /* 0x0000000600187305 */ /* 0x0002a2000020f000 */
[----:B------:R-:W-:Y:S01]  /*7a00*/  SHF.R.U32.HI R5, RZ, UR8, R4 ;  /* 0x00000008ff057c19 */ /* 0x000fe20008011604 */
[----:B------:R-:W-:-:S03]  /*7a10*/  ULDC UR8, c[0x0][0x658] ;  /* 0x0001960000087ab9 */ /* 0x000fc60000000800 */
[--C-:B------:R-:W-:Y:S02]  /*7a20*/  SHF.R.U64 R20, R22, UR8, R5.reuse ;  /* 0x0000000816147c19 */ /* 0x100fe40008001205 */
[----:B------:R-:W-:-:S03]  /*7a30*/  SHF.R.U32.HI R23, RZ, UR8, R5 ;  /* 0x00000008ff177c19 */ /* 0x000fc60008011605 */
[----:B------:R-:W-:Y:S02]  /*7a40*/  IMAD.MOV.U32 R4, RZ, RZ, R20 ;  /* 0x000000ffff047224 */ /* 0x000fe400078e0014 */
[----:B------:R-:W-:Y:S01]  /*7a50*/  IMAD.MOV.U32 R5, RZ, RZ, R23 ;  /* 0x000000ffff057224 */ /* 0x000fe200078e0017 */
[----:B-1----:R-:W-:Y:S06]  /*7a60*/  @!P0 BRA `(.L_x_178) ;  /* 0x0000000000288947 */ /* 0x002fec0003800000 */
        /* <DEDUP_REMOVED lines=10> */
.L_x_178:
[----:B------:R-:W-:Y:S01]  /*7b10*/  ISETP.NE.AND P0, PT, R2, 0x1, PT ;  /* 0x000000010200780c */ /* 0x000fe20003f05270 */
[----:B------:R-:W-:Y:S01]  /*7b20*/  ULDC UR8, c[0x0][0x648] ;  /* 0x0001920000087ab9 */ /* 0x000fe20000000800 */
[----:B------:R-:W-:Y:S01]  /*7b30*/  LOP3.LUT R22, R22, UR7, RZ, 0xc0, !PT ;  /* 0x0000000716167c12 */ /* 0x000fe2000f8ec0ff */
[----:B--2---:R-:W-:Y:S01]  /*7b40*/  IMAD.MOV R24, RZ, RZ, -R24 ;  /* 0x000000ffff187224 */ /* 0x004fe200078e0a18 */
[----:B------:R-:W-:Y:S01]  /*7b50*/  SHF.R.U64 R5, R4, UR8, R5 ;  /* 0x0000000804057c19 */ /* 0x000fe20008001205 */
[----:B------:R-:W-:Y:S01]  /*7b60*/  ULDC UR8, c[0x0][0x638] ;  /* 0x00018e0000087ab9 */ /* 0x000fe20000000800 */
[----:B------:R-:W-:Y:S01]  /*7b70*/  LOP3.LUT R19, R19, UR4, RZ, 0xc0, !PT ;  /* 0x0000000413137c12 */ /* 0x000fe2000f8ec0ff */
[----:B------:R-:W-:Y:S01]  /*7b80*/  ULDC UR9, c[0x0][0x610] ;  /* 0x0001840000097ab9 */ /* 0x000fe20000000800 */
[----:B------:R-:W-:Y:S02]  /*7b90*/  IMAD.MOV.U32 R4, RZ, RZ, 0x1 ;  /* 0x00000001ff047424 */ /* 0x000fe400078e00ff */
[----:B------:R-:W-:-:S02]  /*7ba0*/  IMAD.MOV R7, RZ, RZ, -R5 ;  /* 0x000000ffff077224 */ /* 0x000fc400078e0a05 */
[----:B------:R-:W-:Y:S02]  /*7bb0*/  IMAD R22, R5, UR5, R22 ;  /* 0x0000000505167c24 */ /* 0x000fe4000f8e0216 */
[----:B0-----:R-:W-:Y:S02]  /*7bc0*/  @P0 IMAD R15, R21, R24, R12 ;  /* 0x00000018150f0224 */ /* 0x001fe400078e020c */
[----:B------:R-:W-:Y:S01]  /*7bd0*/  IMAD R20, R7, UR8, R20 ;  /* 0x0000000807147c24 */ /* 0x000fe2000f8e0214 */
[----:B------:R-:W-:Y:S01]  /*7be0*/  ULDC UR8, c[0x0][0x600] ;  /* 0x0001800000087ab9 */ /* 0x000fe20000000800 */
[----:B------:R-:W-:Y:S02]  /*7bf0*/  IMAD R15, R22, UR9, R15 ;  /* 0x00000009160f7c24 */ /* 0x000fe4000f8e020f */
[----:B------:R-:W-:Y:S02]  /*7c00*/  IMAD R20, R20, UR8, R19 ;  /* 0x0000000814147c24 */ /* 0x000fe4000f8e0213 */
[----:B------:R-:W-:-:S03]  /*7c10*/  IMAD.MOV.U32 R7, RZ, RZ, R14 ;  /* 0x000000ffff077224 */ /* 0x000fc600078e000e */
[----:B------:R-:W-:Y:S02]  /*7c20*/  SEL R19, R20, R15, !P0 ;  /* 0x0000000f14137207 */ /* 0x000fe40004000000 */
[----:B------:R-:W-:-:S07]  /*7c30*/  SEL R12, R15, R20, !P0 ;  /* 0x000000140f0c7207 */ /* 0x000fce0004000000 */
.L_x_176:
[----:B------:R-:W-:Y:S05]  /*7c40*/  BSYNC B1 ;  /* 0x0000000000017941 */ /* 0x000fea0003800000 */
.L_x_175:
[----:B------:R-:W-:-:S13]  /*7c50*/  LOP3.LUT P0, RZ, R4, 0xff, RZ, 0xc0, !PT ;  /* 0x000000ff04ff7812 */ /* 0x000fda000780c0ff */
[----:B------:R-:W-:Y:S05]  /*7c60*/  @P0 BRA `(.L_x_179) ;  /* 0xfffffff400280947 */ /* 0x000fea000383ffff */
[----:B------:R-:W-:Y:S05]  /*7c70*/  BSYNC B0 ;  /* 0x0000000000007941 */ /* 0x000fea0003800000 */
.L_x_168:
[----:B------:R-:W-:-:S03]  /*7c80*/  UMOV UR8, 0xffffffff ;  /* 0xffffffff00087882 */ /* 0x000fc60000000000 */
[----:B------:R-:W-:Y:S05]  /*7c90*/  BRA.DIV UR8, `(.L_x_180) ;  /* 0x0000000608807947 */ /* 0x000fea000b800000 */
[----:B------:R-:W-:-:S13]  /*7ca0*/  ELECT P6, URZ, PT ;  /* 0x00000000003f782f */ /* 0x000fda00038c0000 */
.L_x_197:
[----:B------:R-:W-:Y:S04]  /*7cb0*/  BSSY B0, `(.L_x_181) ;  /* 0x0000046000007945 */ /* 0x000fe80003800000 */
[----:B------:R-:W-:Y:S05]  /*7cc0*/  @!P6 BRA `(.L_x_182) ;  /* 0x000000040010e947 */ /* 0x000fea0003800000 */
[----:B------:R-:W-:-:S04]  /*7cd0*/  LOP3.LUT R18, R18, 0x2, RZ, 0xfc, !PT ;  /* 0x0000000212127812 */ /* 0x000fc800078efcff */
[----:B------:R-:W-:-:S13]  /*7ce0*/  ISETP.NE.AND P0, PT, R18, 0x3, PT ;  /* 0x000000031200780c */ /* 0x000fda0003f05270 */
[----:B------:R-:W-:Y:S05]  /*7cf0*/  @!P0 BRA `(.L_x_183) ;  /* 0x0000000000048947 */ /* 0x000fea0003800000 */
[----:B------:R-:W-:Y:S01]  /*7d00*/  BPT.TRAP 0x1 ;  /* 0x000000040000795c */ /* 0x000fe20000300000 */
.L_x_183:
[----:B------:R-:W0:Y:S01]  /*7d10*/  S2R R5, SR_CgaCtaId ;  /* 0x0000000000057919 */ /* 0x000e220000008800 */
[----:B------:R-:W-:Y:S02]  /*7d20*/  MOV R0, 0x400 ;  /* 0x0000040000007802 */ /* 0x000fe40000000f00 */
[----:B------:R-:W-:Y:S02]  /*7d30*/  SHF.L.U32 R4, R3, 0x1f, RZ ;  /* 0x0000001f03047819 */ /* 0x000fe400000006ff */
[----:B0-----:R-:W-:-:S05]  /*7d40*/  LEA R0, R5, R0, 0x18 ;  /* 0x0000000005007211 */ /* 0x001fca00078ec0ff */
[----:B------:R-:W-:-:S04]  /*7d50*/  VIADD R0, R0, 0x38 ;  /* 0x0000003800007836 */ /* 0x000fc80000000000 */
[C---:B------:R-:W-:Y:S02]  /*7d60*/  IMAD R7, R13.reuse, 0x8, R0 ;  /* 0x000000080d077824 */ /* 0x040fe400078e0200 */
[----:B------:R-:W-:Y:S02]  /*7d70*/  VIADD R13, R13, 0x1 ;  /* 0x000000010d0d7836 */ /* 0x000fe40000000000 */
[----:B------:R-:W0:Y:S03]  /*7d80*/  SYNCS.PHASECHK.TRANS64.TRYWAIT P0, [R7+URZ], R4 ;  /* 0x00000004070075a7 */ /* 0x000e26000800017f */
[----:B------:R-:W-:-:S04]  /*7d90*/  ISETP.NE.AND P1, PT, R13, 0x7, PT ;  /* 0x000000070d00780c */ /* 0x000fc80003f25270 */
[----:B------:R-:W-:Y:S02]  /*7da0*/  SEL R2, RZ, 0x1, P1 ;  /* 0x00000001ff027807 */ /* 0x000fe40000800000 */
[----:B------:R-:W-:Y:S02]  /*7db0*/  SEL R13, R13, RZ, P1 ;  /* 0x000000ff0d0d7207 */ /* 0x000fe40000800000 */
[----:B------:R-:W-:-:S03]  /*7dc0*/  LOP3.LUT R6, R3, R2, RZ, 0x3c, !PT ;  /* 0x0000000203067212 */ /* 0x000fc600078e3cff */
[----:B------:R-:W-:Y:S01]  /*7dd0*/  IMAD R8, R13, 0x8, R0 ;  /* 0x000000080d087824 */ /* 0x000fe200078e0200 */
[----:B------:R-:W-:Y:S01]  /*7de0*/  SHF.L.U32 R5, R6, 0x1f, RZ ;  /* 0x0000001f06057819 */ /* 0x000fe200000006ff */
[----:B0-----:R-:W-:Y:S06]  /*7df0*/  @!P0 BRA `(.L_x_184) ;  /* 0x0000000400488947 */ /* 0x001fec0003800000 */
.L_x_198:
[----:B------:R-:W1:Y:S01]  /*7e00*/  SYNCS.PHASECHK.TRANS64.TRYWAIT P0, [R8+URZ], R5 ;  /* 0x00000005080075a7 */ /* 0x000e62000800017f */
[----:B------:R-:W-:-:S05]  /*7e10*/  VIADD R2, R13, 0x1 ;  /* 0x000000010d027836 */ /* 0x000fca0000000000 */
[----:B------:R-:W-:-:S04]  /*7e20*/  ISETP.NE.AND P1, PT, R2, 0x7, PT ;  /* 0x000000070200780c */ /* 0x000fc80003f25270 */
[----:B------:R-:W-:Y:S02]  /*7e30*/  SEL R3, RZ, 0x1, P1 ;  /* 0x00000001ff037807 */ /* 0x000fe40000800000 */
[----:B0-----:R-:W-:Y:S02]  /*7e40*/  SEL R7, R2, RZ, P1 ;  /* 0x000000ff02077207 */ /* 0x001fe40000800000 */
[----:B------:R-:W-:-:S03]  /*7e50*/  LOP3.LUT R6, R6, R3, RZ, 0x3c, !PT ;  /* 0x0000000306067212 */ /* 0x000fc600078e3cff */
[----:B------:R-:W-:Y:S01]  /*7e60*/  IMAD R9, R7, 0x8, R0 ;  /* 0x0000000807097824 */ /* 0x000fe200078e0200 */
[----:B------:R-:W-:Y:S01]  /*7e70*/  SHF.L.U32 R4, R6, 0x1f, RZ ;  /* 0x0000001f06047819 */ /* 0x000fe200000006ff */
[----:B-1----:R-:W-:Y:S06]  /*7e80*/  @!P0 BRA `(.L_x_185) ;  /* 0x0000000400388947 */ /* 0x002fec0003800000 */
.L_x_199:
[----:B------:R-:W1:Y:S01]  /*7e90*/  SYNCS.PHASECHK.TRANS64.TRYWAIT P0, [R9+URZ], R4 ;  /* 0x00000004090075a7 */ /* 0x000e62000800017f */
[----:B------:R-:W-:-:S05]  /*7ea0*/  VIADD R2, R7, 0x1 ;  /* 0x0000000107027836 */ /* 0x000fca0000000000 */
[----:B------:R-:W-:-:S04]  /*7eb0*/  ISETP.NE.AND P1, PT, R2, 0x7, PT ;  /* 0x000000070200780c */ /* 0x000fc80003f25270 */
[----:B------:R-:W-:Y:S02]  /*7ec0*/  SEL R3, RZ, 0x1, P1 ;  /* 0x00000001ff037807 */ /* 0x000fe40000800000 */
[----:B------:R-:W-:Y:S02]  /*7ed0*/  SEL R7, R2, RZ, P1 ;  /* 0x000000ff02077207 */ /* 0x000fe40000800000 */
[----:B------:R-:W-:-:S03]  /*7ee0*/  LOP3.LUT R6, R6, R3, RZ, 0x3c, !PT ;  /* 0x0000000306067212 */ /* 0x000fc600078e3cff */
[----:B0-----:R-:W-:Y:S01]  /*7ef0*/  IMAD R8, R7, 0x8, R0 ;  /* 0x0000000807087824 */ /* 0x001fe200078e0200 */
[----:B------:R-:W-:Y:S01]  /*7f00*/  SHF.L.U32 R5, R6, 0x1f, RZ ;  /* 0x0000001f06057819 */ /* 0x000fe200000006ff */
[----:B-1----:R-:W-:Y:S06]  /*7f10*/  @!P0 BRA `(.L_x_186) ;  /* 0x0000000400288947 */ /* 0x002fec0003800000 */
.L_x_200:
        /* <DEDUP_REMOVED lines=9> */
.L_x_201:
[----:B------:R-:W1:Y:S01]  /*7fb0*/  SYNCS.PHASECHK.TRANS64.TRYWAIT P0, [R9+URZ], R4 ;  /* 0x00000004090075a7 */ /* 0x000e62000800017f */
[----:B------:R-:W-:-:S05]  /*7fc0*/  VIADD R2, R7, 0x1 ;  /* 0x0000000107027836 */ /* 0x000fca0000000000 */
[----:B------:R-:W-:-:S04]  /*7fd0*/  ISETP.NE.AND P1, PT, R2, 0x7, PT ;  /* 0x000000070200780c */ /* 0x000fc80003f25270 */
[----:B------:R-:W-:Y:S02]  /*7fe0*/  SEL R3, RZ, 0x1, P1 ;  /* 0x00000001ff037807 */ /* 0x000fe40000800000 */
[----:B------:R-:W-:Y:S02]  /*7ff0*/  SEL R7, R2, RZ, P1 ;  /* 0x000000ff02077207 */ /* 0x000fe40000800000 */
[----:B------:R-:W-:-:S03]  /*8000*/  LOP3.LUT R11, R6, R3, RZ, 0x3c, !PT ;  /* 0x00000003060b7212 */ /* 0x000fc600078e3cff */
[----:B------:R-:W-:Y:S01]  /*8010*/  IMAD R6, R7, 0x8, R0 ;  /* 0x0000000807067824 */ /* 0x000fe200078e0200 */
[----:B0-----:R-:W-:Y:S01]  /*8020*/  SHF.L.U32 R5, R11, 0x1f, RZ ;  /* 0x0000001f0b057819 */ /* 0x001fe200000006ff */
[----:B-1----:R-:W-:Y:S06]  /*8030*/  @!P0 BRA `(.L_x_188) ;  /* 0x0000000400088947 */ /* 0x002fec0003800000 */
.L_x_202:
[----:B------:R-:W1:Y:S01]  /*8040*/  SYNCS.PHASECHK.TRANS64.TRYWAIT P0, [R6+URZ], R5 ;  /* 0x00000005060075a7 */ /* 0x000e62000800017f */
[----:B------:R-:W-:-:S05]  /*8050*/  VIADD R2, R7, 0x1 ;  /* 0x0000000107027836 */ /* 0x000fca0000000000 */
[----:B------:R-:W-:-:S04]  /*8060*/  ISETP.NE.AND P1, PT, R2, 0x7, PT ;  /* 0x000000070200780c */ /* 0x000fc80003f25270 */
[----:B0-----:R-:W-:Y:S02]  /*8070*/  SEL R4, RZ, 0x1, P1 ;  /* 0x00000001ff047807 */ /* 0x001fe40000800000 */
[----:B------:R-:W-:Y:S02]  /*8080*/  SEL R3, R2, RZ, P1 ;  /* 0x000000ff02037207 */ /* 0x000fe40000800000 */
[----:B------:R-:W-:Y:S01]  /*8090*/  LOP3.LUT R4, R11, R4, RZ, 0x3c, !PT ;  /* 0x000000040b047212 */ /* 0x000fe200078e3cff */
[----:B-1----:R-:W-:Y:S06]  /*80a0*/  @!P0 BRA `(.L_x_189) ;  /* 0x0000000400008947 */ /* 0x002fec0003800000 */
.L_x_203:
[----:B------:R-:W-:Y:S01]  /*80b0*/  IMAD R3, R3, 0x8, R0 ;  /* 0x0000000803037824 */ /* 0x000fe200078e0200 */
[----:B------:R-:W-:-:S07]  /*80c0*/  SHF.L.U32 R0, R4, 0x1f, RZ ;  /* 0x0000001f04007819 */ /* 0x000fce00000006ff */
.L_x_190:
[----:B-1----:R1:W2:Y:S02]  /*80d0*/  SYNCS.PHASECHK.TRANS64.TRYWAIT P0, [R3+URZ], R0 ;  /* 0x00000000030075a7 */ /* 0x0022a4000800017f */
[----:B--2---:R-:W-:Y:S05]  /*80e0*/  @!P0 NANOSLEEP.SYNCS 0x989680 ;  /* 0x009896800000895d */ /* 0x004fea0003900000 */
[----:B------:R-:W2:Y:S02]  /*80f0*/  @!P0 SYNCS.PHASECHK.TRANS64 P0, [R3+URZ], R0 ;  /* 0x00000000030085a7 */ /* 0x000ea4000800007f */
[----:B--2---:R-:W-:Y:S05]  /*8100*/  @!P0 BRA `(.L_x_190) ;  /* 0xfffffffc00f08947 */ /* 0x004fea000383ffff */
.L_x_182:
[----:B------:R-:W-:Y:S05]  /*8110*/  BSYNC B0 ;  /* 0x0000000000007941 */ /* 0x000fea0003800000 */
.L_x_181:
[----:B------:R-:W-:Y:S05]  /*8120*/  EXIT ;  /* 0x000000000000794d */ /* 0x000fea0003800000 */
.L_x_21:
[----:B-1----:R1:W2:Y:S02]  /*8130*/  SYNCS.PHASECHK.TRANS64.TRYWAIT P1, [R3+URZ], R0 ;  /* 0x00000000030075a7 */ /* 0x0022a4000802017f */
[----:B--2---:R-:W-:Y:S05]  /*8140*/  @!P1 NANOSLEEP.SYNCS 0x989680 ;  /* 0x009896800000995d */ /* 0x004fea0003900000 */
[----:B------:R-:W2:Y:S02]  /*8150*/  @!P1 SYNCS.PHASECHK.TRANS64 P1, [R3+URZ], R0 ;  /* 0x00000000030095a7 */ /* 0x000ea4000802007f */
[----:B--2---:R-:W-:Y:S05]  /*8160*/  @!P1 BRA `(.L_x_21) ;  /* 0xfffffffc00f09947 */ /* 0x004fea000383ffff */
[----:B------:R-:W-:Y:S05]  /*8170*/  BRA `(.L_x_20) ;  /* 0xffffff9400a47947 */ /* 0x000fea000383ffff */
.L_x_26:
[----:B-1----:R1:W2:Y:S02]  /*8180*/  SYNCS.PHASECHK.TRANS64.TRYWAIT P1, [R5+URZ], R4 ;  /* 0x00000004050075a7 */ /* 0x0022a4000802017f */
[----:B--2---:R-:W-:Y:S05]  /*8190*/  @!P1 NANOSLEEP.SYNCS 0x989680 ;  /* 0x009896800000995d */ /* 0x004fea0003900000 */
[----:B------:R-:W2:Y:S02]  /*81a0*/  @!P1 SYNCS.PHASECHK.TRANS64 P1, [R5+URZ], R4 ;  /* 0x00000004050095a7 */ /* 0x000ea4000802007f */
[----:B--2---:R-:W-:Y:S05]  /*81b0*/  @!P1 BRA `(.L_x_26) ;  /* 0xfffffffc00f09947 */ /* 0x004fea000383ffff */
[----:B------:R-:W-:Y:S05]  /*81c0*/  BRA `(.L_x_25) ;  /* 0xffffff9800807947 */ /* 0x000fea000383ffff */
.L_x_169:
[----:B------:R-:W-:Y:S01]  /*81d0*/  BSSY B1, `(.L_x_191) ;  /* 0x0000006000017945 */ /* 0x000fe20003800000 */
[----:B------:R-:W-:-:S07]  /*81e0*/  IMAD.MOV.U32 R15, RZ, RZ, -0x1 ;  /* 0xffffffffff0f7424 */ /* 0x000fce00078e00ff */
[----:B------:R-:W-:Y:S05]  /*81f0*/  WARPSYNC.COLLECTIVE R15, `(.L_x_192) ;  /* 0x000000000f0c7348 */ /* 0x000fea0003c00000 */
[----:B------:R-:W-:Y:S02]  /*8200*/  ELECT P6, UR62, PT ;  /* 0x00000000003e782f */ /* 0x000fe400038c0000 */
[----:B------:R-:W-:Y:S01]  /*8210*/  MOV R14, UR62 ;  /* 0x0000003e000e7c02 */ /* 0x000fe20008000f00 */
[----:B------:R-:W-:Y:S10]  /*8220*/  ENDCOLLECTIVE ;  /* 0x000000000000791b */ /* 0x000ff40003800000 */
.L_x_192:
[----:B------:R-:W-:Y:S05]  /*8230*/  BSYNC B1 ;  /* 0x0000000000017941 */ /* 0x000fea0003800000 */
.L_x_191:
[----:B------:R-:W-:Y:S05]  /*8240*/  BRA `(.L_x_193) ;  /* 0xffffffec00bc7947 */ /* 0x000fea000383ffff */
.L_x_172:
[----:B0-----:R0:W1:Y:S02]  /*8250*/  SYNCS.PHASECHK.TRANS64.TRYWAIT P0, [R21+URZ+0x38], R12 ;  /* 0x0000380c150075a7 */ /* 0x001064000800017f */
[----:B-1----:R-:W-:Y:S05]  /*8260*/  @!P0 NANOSLEEP.SYNCS 0x989680 ;  /* 0x009896800000895d */ /* 0x002fea0003900000 */
[----:B------:R-:W1:Y:S02]  /*8270*/  @!P0 SYNCS.PHASECHK.TRANS64 P0, [R21+URZ+0x38], R12 ;  /* 0x0000380c150085a7 */ /* 0x000e64000800007f */
[----:B-1----:R-:W-:Y:S05]  /*8280*/  @!P0 BRA `(.L_x_172) ;  /* 0xfffffffc00f08947 */ /* 0x002fea000383ffff */
[----:B------:R-:W-:Y:S05]  /*8290*/  BRA `(.L_x_194) ;  /* 0xffffffec00f87947 */ /* 0x000fea000383ffff */
.L_x_180:
[----:B------:R-:W-:Y:S01]  /*82a0*/  BSSY B0, `(.L_x_195) ;  /* 0x0000006000007945 */ /* 0x000fe20003800000 */
[----:B------:R-:W-:-:S07]  /*82b0*/  IMAD.MOV.U32 R15, RZ, RZ, -0x1 ;  /* 0xffffffffff0f7424 */ /* 0x000fce00078e00ff */
[----:B------:R-:W-:Y:S05]  /*82c0*/  WARPSYNC.COLLECTIVE R15, `(.L_x_196) ;  /* 0x000000000f0c7348 */ /* 0x000fea0003c00000 */
[----:B------:R-:W-:Y:S02]  /*82d0*/  ELECT P6, UR62, PT ;  /* 0x00000000003e782f */ /* 0x000fe400038c0000 */
[----:B------:R-:W-:Y:S01]  /*82e0*/  MOV R14, UR62 ;  /* 0x0000003e000e7c02 */ /* 0x000fe20008000f00 */
[----:B------:R-:W-:Y:S10]  /*82f0*/  ENDCOLLECTIVE ;  /* 0x000000000000791b */ /* 0x000ff40003800000 */
.L_x_196:
[----:B------:R-:W-:Y:S05]  /*8300*/  BSYNC B0 ;  /* 0x0000000000007941 */ /* 0x000fea0003800000 */
.L_x_195:
[----:B------:R-:W-:Y:S05]  /*8310*/  BRA `(.L_x_197) ;  /* 0xfffffff800647947 */ /* 0x000fea000383ffff */
.L_x_184:
[----:B0-----:R0:W1:Y:S02]  /*8320*/  SYNCS.PHASECHK.TRANS64.TRYWAIT P0, [R7+URZ], R4 ;  /* 0x00000004070075a7 */ /* 0x001064000800017f */
[----:B-1----:R-:W-:Y:S05]  /*8330*/  @!P0 NANOSLEEP.SYNCS 0x989680 ;  /* 0x009896800000895d */ /* 0x002fea0003900000 */
[----:B------:R-:W1:Y:S02]  /*8340*/  @!P0 SYNCS.PHASECHK.TRANS64 P0, [R7+URZ], R4 ;  /* 0x00000004070085a7 */ /* 0x000e64000800007f */
[----:B-1----:R-:W-:Y:S05]  /*8350*/  @!P0 BRA `(.L_x_184) ;  /* 0xfffffffc00f08947 */ /* 0x002fea000383ffff */
[----:B------:R-:W-:Y:S05]  /*8360*/  BRA `(.L_x_198) ;  /* 0xfffffff800a47947 */ /* 0x000fea000383ffff */
.L_x_185:
[----:B0-----:R0:W1:Y:S02]  /*8370*/  SYNCS.PHASECHK.TRANS64.TRYWAIT P0, [R8+URZ], R5 ;  /* 0x00000005080075a7 */ /* 0x001064000800017f */
[----:B-1----:R-:W-:Y:S05]  /*8380*/  @!P0 NANOSLEEP.SYNCS 0x989680 ;  /* 0x009896800000895d */ /* 0x002fea0003900000 */
[----:B------:R-:W1:Y:S02]  /*8390*/  @!P0 SYNCS.PHASECHK.TRANS64 P0, [R8+URZ], R5 ;  /* 0x00000005080085a7 */ /* 0x000e64000800007f */
[----:B-1----:R-:W-:Y:S05]  /*83a0*/  @!P0 BRA `(.L_x_185) ;  /* 0xfffffffc00f08947 */ /* 0x002fea000383ffff */
[----:B------:R-:W-:Y:S05]  /*83b0*/  BRA `(.L_x_199) ;  /* 0xfffffff800b47947 */ /* 0x000fea000383ffff */
.L_x_186:
[----:B0-----:R0:W1:Y:S02]  /*83c0*/  SYNCS.PHASECHK.TRANS64.TRYWAIT P0, [R9+URZ], R4 ;  /* 0x00000004090075a7 */ /* 0x001064000800017f */
[----:B-1----:R-:W-:Y:S05]  /*83d0*/  @!P0 NANOSLEEP.SYNCS 0x989680 ;  /* 0x009896800000895d */ /* 0x002fea0003900000 */
[----:B------:R-:W1:Y:S02]  /*83e0*/  @!P0 SYNCS.PHASECHK.TRANS64 P0, [R9+URZ], R4 ;  /* 0x00000004090085a7 */ /* 0x000e64000800007f */
[----:B-1----:R-:W-:Y:S05]  /*83f0*/  @!P0 BRA `(.L_x_186) ;  /* 0xfffffffc00f08947 */ /* 0x002fea000383ffff */
[----:B------:R-:W-:Y:S05]  /*8400*/  BRA `(.L_x_200) ;  /* 0xfffffff800c47947 */ /* 0x000fea000383ffff */
.L_x_187:
[----:B0-----:R0:W1:Y:S02]  /*8410*/  SYNCS.PHASECHK.TRANS64.TRYWAIT P0, [R8+URZ], R5 ;  /* 0x00000005080075a7 */ /* 0x001064000800017f */
[----:B-1----:R-:W-:Y:S05]  /*8420*/  @!P0 NANOSLEEP.SYNCS 0x989680 ;  /* 0x009896800000895d */ /* 0x002fea0003900000 */
[----:B------:R-:W1:Y:S02]  /*8430*/  @!P0 SYNCS.PHASECHK.TRANS64 P0, [R8+URZ], R5 ;  /* 0x00000005080085a7 */ /* 0x000e64000800007f */
[----:B-1----:R-:W-:Y:S05]  /*8440*/  @!P0 BRA `(.L_x_187) ;  /* 0xfffffffc00f08947 */ /* 0x002fea000383ffff */
[----:B------:R-:W-:Y:S05]  /*8450*/  BRA `(.L_x_201) ;  /* 0xfffffff800d47947 */ /* 0x000fea000383ffff */
.L_x_188:
[----:B0-----:R0:W1:Y:S02]  /*8460*/  SYNCS.PHASECHK.TRANS64.TRYWAIT P0, [R9+URZ], R4 ;  /* 0x00000004090075a7 */ /* 0x001064000800017f */
[----:B-1----:R-:W-:Y:S05]  /*8470*/  @!P0 NANOSLEEP.SYNCS 0x989680 ;  /* 0x009896800000895d */ /* 0x002fea0003900000 */
[----:B------:R-:W1:Y:S02]  /*8480*/  @!P0 SYNCS.PHASECHK.TRANS64 P0, [R9+URZ], R4 ;  /* 0x00000004090085a7 */ /* 0x000e64000800007f */
[----:B-1----:R-:W-:Y:S05]  /*8490*/  @!P0 BRA `(.L_x_188) ;  /* 0xfffffffc00f08947 */ /* 0x002fea000383ffff */
[----:B------:R-:W-:Y:S05]  /*84a0*/  BRA `(.L_x_202) ;  /* 0xfffffff800e47947 */ /* 0x000fea000383ffff */
.L_x_189:
[----:B0-----:R0:W1:Y:S02]  /*84b0*/  SYNCS.PHASECHK.TRANS64.TRYWAIT P0, [R6+URZ], R5 ;  /* 0x00000005060075a7 */ /* 0x001064000800017f */
[----:B-1----:R-:W-:Y:S05]  /*84c0*/  @!P0 NANOSLEEP.SYNCS 0x989680 ;  /* 0x009896800000895d */ /* 0x002fea0003900000 */
[----:B------:R-:W1:Y:S02]  /*84d0*/  @!P0 SYNCS.PHASECHK.TRANS64 P0, [R6+URZ], R5 ;  /* 0x00000005060085a7 */ /* 0x000e64000800007f */
[----:B-1----:R-:W-:Y:S05]  /*84e0*/  @!P0 BRA `(.L_x_189) ;  /* 0xfffffffc00f08947 */ /* 0x002fea000383ffff */
[----:B------:R-:W-:Y:S05]  /*84f0*/  BRA `(.L_x_203) ;  /* 0xfffffff800ec7947 */ /* 0x000fea000383ffff */
.L_x_204:
[----:B------:R-:W-:-:S00]  /*8500*/  BRA `(.L_x_204) ;  /* 0xfffffffc00fc7947 */ /* 0x000fc0000383ffff */
[----:B------:R-:W-:-:S00]  /*8510*/  NOP ;  /* 0x0000000000007918 */ /* 0x000fc00000000000 */
        /* <DEDUP_REMOVED lines=14> */
.L_x_205:


//--------------------- .nv.global.init           --------------------------
	.section	.nv.global.init,"aw",@progbits
.nv.global.init:
	.type		$str$22,@object
	.size		$str$22,($str$23 - $str$22)
$str$22:
        /*0000*/ 	.byte	0x6b, 0x5f, 0x74, 0x69, 0x6c, 0x65, 0x5f, 0x63, 0x6f, 0x75, 0x6e, 0x74, 0x20, 0x3e, 0x3d, 0x20
        /*0010*/ 	.byte	0x31, 0x00
	.type		$str$23,@object
	.size		$str$23,(__unnamed_1 - $str$23)
$str$23:
        /*0012*/ 	.byte	0x2f, 0x74, 0x6d, 0x70, 0x2f, 0x63, 0x75, 0x74, 0x6c, 0x61, 0x73, 0x73, 0x5f, 0x73, 0x77, 0x65
        /*0022*/ 	.byte	0x65, 0x70, 0x5f, 0x73, 0x72, 0x63, 0x2f, 0x69, 0x6e, 0x63, 0x6c, 0x75, 0x64, 0x65, 0x2f, 0x63
        /*0032*/ 	.byte	0x75, 0x74, 0x6c, 0x61, 0x73, 0x73, 0x2f, 0x67, 0x65, 0x6d, 0x6d, 0x2f, 0x63, 0x6f, 0x6c, 0x6c
        /*0042*/ 	.byte	0x65, 0x63, 0x74, 0x69, 0x76, 0x65, 0x2f, 0x73, 0x6d, 0x39, 0x30, 0x5f, 0x6d, 0x6d, 0x61, 0x5f
        /*0052*/ 	.byte	0x74, 0x6d, 0x61, 0x5f, 0x67, 0x6d, 0x6d, 0x61, 0x5f, 0x73, 0x73, 0x5f, 0x77, 0x61, 0x72, 0x70
        /*0062*/ 	.byte	0x73, 0x70, 0x65, 0x63, 0x69, 0x61, 0x6c, 0x69, 0x7a, 0x65, 0x64, 0x2e, 0x68, 0x70, 0x70, 0x00
	.type		__unnamed_1,@object
	.size		__unnamed_1,(.L_0 - __unnamed_1)
__unnamed_1:
        /*0072*/ 	.byte	0x76, 0x6f, 0x69, 0x64, 0x20, 0x63, 0x75, 0x74, 0x6c, 0x61, 0x73, 0x73, 0x3a, 0x3a, 0x67, 0x65
        /* <DEDUP_REMOVED lines=180> */
        /*0bc2*/ 	.byte	0x75, 0x74, 0x65, 0x3a, 0x3a, 0x69, 0x64, 0x65, 0x6e, 0x74, 0x69, 0x74, 0x79, 0x5d, 0x00
.L_0:


//--------------------- .nv.shared._ZN7cutlass13device_kernelINS_4gemm6kernel13GemmUniversalIN4cute5tupleIJiiiiEEENS1_10collective13CollectiveMmaINS1_34MainloopSm90TmaGmmaWarpSpecializedILi7ENS5_IJNS4_1CILi2EEESB_NSA_ILi1EEEEEENS1_35KernelTmaWarpSpecializedCooperativeEEENS5_IJNSA_ILi128EEESG_NSA_ILi64EEEEEENS_6half_tENS5_IJlSC_lEEESJ_SK_NS4_8TiledMMAINS4_8MMA_AtomIJNS4_4SM904GMMA26MMA_64x128x16_F32F16F16_SSILNSO_5MajorE0ELSQ_0ELNSO_7ScaleInE1ELSR_1EEEEEENS4_6LayoutINS5_IJSB_SC_SC_EEENS5_IJSC_NSA_ILi0EEESW_EEEEENS5_IJNS4_10UnderscoreESZ_SZ_EEEEENS4_23SM90_TMA_LOAD_MULTICASTENS4_14ComposedLayoutINS4_7SwizzleILi3ELi4ELi3EEENS4_18smem_ptr_flag_bitsILi16EEENSU_INS5_IJNSA_ILi8EEESH_EEENS5_IJSH_SC_EEEEEEEvNS4_8identityES12_S1C_vS1D_EENS_8epilogue10collective6detail29Sm90TmaWarpSpecializedAdapterINS1G_15DefaultEpilogueISJ_SK_SK_NS1F_6thread17LinearCombinationISJ_Li1EffLNS1K_9ScaleType4KindE0ELNS_15FloatRoundStyleE2ESJ_EENS1_15EpilogueDefaultEEEEEvvEEEEvNT_6ParamsE --------------------------
	.section	.nv.shared._ZN7cutlass13device_kernelINS_4gemm6kernel13GemmUniversalIN4cute5tupleIJiiiiEEENS1_10collective13CollectiveMmaINS1_34MainloopSm90TmaGmmaWarpSpecializedILi7ENS5_IJNS4_1CILi2EEESB_NSA_ILi1EEEEEENS1_35KernelTmaWarpSpecializedCooperativeEEENS5_IJNSA_ILi128EEESG_NSA_ILi64EEEEEENS_6half_tENS5_IJlSC_lEEESJ_SK_NS4_8TiledMMAINS4_8MMA_AtomIJNS4_4SM904GMMA26MMA_64x128x16_F32F16F16_SSILNSO_5MajorE0ELSQ_0ELNSO_7ScaleInE1ELSR_1EEEEEENS4_6LayoutINS5_IJSB_SC_SC_EEENS5_IJSC_NSA_ILi0EEESW_EEEEENS5_IJNS4_10UnderscoreESZ_SZ_EEEEENS4_23SM90_TMA_LOAD_MULTICASTENS4_14ComposedLayoutINS4_7SwizzleILi3ELi4ELi3EEENS4_18smem_ptr_flag_bitsILi16EEENSU_INS5_IJNSA_ILi8EEESH_EEENS5_IJSH_SC_EEEEEEEvNS4_8identityES12_S1C_vS1D_EENS_8epilogue10collective6detail29Sm90TmaWarpSpecializedAdapterINS1G_15DefaultEpilogueISJ_SK_SK_NS1F_6thread17LinearCombinationISJ_Li1EffLNS1K_9ScaleType4KindE0ELNS_15FloatRoundStyleE2ESJ_EENS1_15EpilogueDefaultEEEEEvvEEEEvNT_6ParamsE,"aw",@nobits
	.sectionflags	@""
	.align	16
	.zero		1024


//--------------------- .nv.shared.reserved.0     --------------------------
	.section	.nv.shared.reserved.0,"aw",@nobits
	.weak		__nv_reservedSMEM_offset_0_alias
	.size		__nv_reservedSMEM_offset_0_alias, 0, 0
	.other		__nv_reservedSMEM_offset_0_alias,@"STO_CUDA_RESERVED_SHARED STV_DEFAULT"
__nv_reservedSMEM_offset_0_alias:
	.zero		0


//--------------------- .nv.global                --------------------------
	.section	.nv.global,"aw",@nobits
.nv.global:
	.type		_ZN40_INTERNAL_581af033_4_k_cu_01d3e7d5_208264cute1_E,@object
	.size		_ZN40_INTERNAL_581af033_4_k_cu_01d3e7d5_208264cute1_E,(_ZN40_INTERNAL_581af033_4_k_cu_01d3e7d5_208264cuda3std3__45__cpo6cbeginE - _ZN40_INTERNAL_581af033_4_k_cu_01d3e7d5_208264cute1_E)
_ZN40_INTERNAL_581af033_4_k_cu_01d3e7d5_208264cute1_E:
	.zero		1
	.type		_ZN40_INTERNAL_581af033_4_k_cu_01d3e7d5_208264cuda3std3__45__cpo6cbeginE,@object
	.size		_ZN40_INTERNAL_581af033_4_k_cu_01d3e7d5_208264cuda3std3__45__cpo6cbeginE,(_ZN40_INTERNAL_581af033_4_k_cu_01d3e7d5_208264cuda3std3__48in_placeE - _ZN40_INTERNAL_581af033_4_k_cu_01d3e7d5_208264cuda3std3__45__cpo6cbeginE)
_ZN40_INTERNAL_581af033_4_k_cu_01d3e7d5_208264cuda3std3__45__cpo6cbeginE:
	.zero		1
	.type		_ZN40_INTERNAL_581af033_4_k_cu_01d3e7d5_208264cuda3std3__48in_placeE,@object
	.size		_ZN40_INTERNAL_581af033_4_k_cu_01d3e7d5_208264cuda3std3__48in_placeE,(_ZN40_INTERNAL_581af033_4_k_cu_01d3e7d5_208264cuda3std6ranges3__45__cpo9iter_moveE - _ZN40_INTERNAL_581af033_4_k_cu_01d3e7d5_208264cuda3std3__48in_placeE)
_ZN40_INTERNAL_581af033_4_k_cu_01d3e7d5_208264cuda3std3__48in_placeE:
	.zero		1
	.type		_ZN40_INTERNAL_581af033_4_k_cu_01d3e7d5_208264cuda3std6ranges3__45__cpo9iter_moveE,@object
	.size		_ZN40_INTERNAL_581af033_4_k_cu_01d3e7d5_208264cuda3std6ranges3__45__cpo9iter_moveE,(_ZN40_INTERNAL_581af033_4_k_cu_01d3e7d5_208264cuda3std3__45__cpo5beginE - _ZN40_INTERNAL_581af033_4_k_cu_01d3e7d5_208264cuda3std6ranges3__45__cpo9iter_moveE)
_ZN40_INTERNAL_581af033_4_k_cu_01d3e7d5_208264cuda3std6ranges3__45__cpo9iter_moveE:
	.zero		1
	.type		_ZN40_INTERNAL_581af033_4_k_cu_01d3e7d5_208264cuda3std3__45__cpo5beginE,@object
	.size		_ZN40_INTERNAL_581af033_4_k_cu_01d3e7d5_208264cuda3std3__45__cpo5beginE,(_ZN40_INTERNAL_581af033_4_k_cu_01d3e7d5_208264cuda3std3__442_GLOBAL__N__581af033_4_k_cu_01d3e7d5_208266ignoreE - _ZN40_INTERNAL_581af033_4_k_cu_01d3e7d5_208264cuda3std3__45__cpo5beginE)
_ZN40_INTERNAL_581af033_4_k_cu_01d3e7d5_208264cuda3std3__45__cpo5beginE:
	.zero		1
	.type		_ZN40_INTERNAL_581af033_4_k_cu_01d3e7d5_208264cuda3std3__442_GLOBAL__N__581af033_4_k_cu_01d3e7d5_208266ignoreE,@object
	.size		_ZN40_INTERNAL_581af033_4_k_cu_01d3e7d5_208264cuda3std3__442_GLOBAL__N__581af033_4_k_cu_01d3e7d5_208266ignoreE,(_ZN40_INTERNAL_581af033_4_k_cu_01d3e7d5_208264cute7productE - _ZN40_INTERNAL_581af033_4_k_cu_01d3e7d5_208264cuda3std3__442_GLOBAL__N__581af033_4_k_cu_01d3e7d5_208266ignoreE)
_ZN40_INTERNAL_581af033_4_k_cu_01d3e7d5_208264cuda3std3__442_GLOBAL__N__581af033_4_k_cu_01d3e7d5_208266ignoreE:
	.zero		1
	.type		_ZN40_INTERNAL_581af033_4_k_cu_01d3e7d5_208264cute7productE,@object
	.size		_ZN40_INTERNAL_581af033_4_k_cu_01d3e7d5_208264cute7productE,(_ZN40_INTERNAL_581af033_4_k_cu_01d3e7d5_208264cuda3std3__45__cpo3endE - _ZN40_INTERNAL_581af033_4_k_cu_01d3e7d5_208264cute7productE)
_ZN40_INTERNAL_581af033_4_k_cu_01d3e7d5_208264cute7productE:
	.zero		1
	.type		_ZN40_INTERNAL_581af033_4_k_cu_01d3e7d5_208264cuda3std3__45__cpo3endE,@object
	.size		_ZN40_INTERNAL_581af033_4_k_cu_01d3e7d5_208264cuda3std3__45__cpo3endE,(_ZN40_INTERNAL_581af033_4_k_cu_01d3e7d5_208264cuda3std3__419piecewise_constructE - _ZN40_INTERNAL_581af033_4_k_cu_01d3e7d5_208264cuda3std3__45__cpo3endE)
_ZN40_INTERNAL_581af033_4_k_cu_01d3e7d5_208264cuda3std3__45__cpo3endE:
	.zero		1
	.type		_ZN40_INTERNAL_581af033_4_k_cu_01d3e7d5_208264cuda3std3__419piecewise_constructE,@object
	.size		_ZN40_INTERNAL_581af033_4_k_cu_01d3e7d5_208264cuda3std3__419piecewise_constructE,(_ZN40_INTERNAL_581af033_4_k_cu_01d3e7d5_208264cuda3std3__45__cpo4cendE - _ZN40_INTERNAL_581af033_4_k_cu_01d3e7d5_208264cuda3std3__419piecewise_constructE)
_ZN40_INTERNAL_581af033_4_k_cu_01d3e7d5_208264cuda3std3__419piecewise_constructE:
	.zero		1
	.type		_ZN40_INTERNAL_581af033_4_k_cu_01d3e7d5_208264cuda3std3__45__cpo4cendE,@object
	.size		_ZN40_INTERNAL_581af033_4_k_cu_01d3e7d5_208264cuda3std3__45__cpo4cendE,(_ZN40_INTERNAL_581af033_4_k_cu_01d3e7d5_208264cuda3std6ranges3__45__cpo4swapE - _ZN40_INTERNAL_581af033_4_k_cu_01d3e7d5_208264cuda3std3__45__cpo4cendE)
_ZN40_INTERNAL_581af033_4_k_cu_01d3e7d5_208264cuda3std3__45__cpo4cendE:
	.zero		1
	.type		_ZN40_INTERNAL_581af033_4_k_cu_01d3e7d5_208264cuda3std6ranges3__45__cpo4swapE,@object
	.size		_ZN40_INTERNAL_581af033_4_k_cu_01d3e7d5_208264cuda3std6ranges3__45__cpo4swapE,(.L_8 - _ZN40_INTERNAL_581af033_4_k_cu_01d3e7d5_208264cuda3std6ranges3__45__cpo4swapE)
_ZN40_INTERNAL_581af033_4_k_cu_01d3e7d5_208264cuda3std6ranges3__45__cpo4swapE:
	.zero		1
.L_8:


//--------------------- .nv.constant0._ZN7cutlass13device_kernelINS_4gemm6kernel13GemmUniversalIN4cute5tupleIJiiiiEEENS1_10collective13CollectiveMmaINS1_34MainloopSm90TmaGmmaWarpSpecializedILi7ENS5_IJNS4_1CILi2EEESB_NSA_ILi1EEEEEENS1_35KernelTmaWarpSpecializedCooperativeEEENS5_IJNSA_ILi128EEESG_NSA_ILi64EEEEEENS_6half_tENS5_IJlSC_lEEESJ_SK_NS4_8TiledMMAINS4_8MMA_AtomIJNS4_4SM904GMMA26MMA_64x128x16_F32F16F16_SSILNSO_5MajorE0ELSQ_0ELNSO_7ScaleInE1ELSR_1EEEEEENS4_6LayoutINS5_IJSB_SC_SC_EEENS5_IJSC_NSA_ILi0EEESW_EEEEENS5_IJNS4_10UnderscoreESZ_SZ_EEEEENS4_23SM90_TMA_LOAD_MULTICASTENS4_14ComposedLayoutINS4_7SwizzleILi3ELi4ELi3EEENS4_18smem_ptr_flag_bitsILi16EEENSU_INS5_IJNSA_ILi8EEESH_EEENS5_IJSH_SC_EEEEEEEvNS4_8identityES12_S1C_vS1D_EENS_8epilogue10collective6detail29Sm90TmaWarpSpecializedAdapterINS1G_15DefaultEpilogueISJ_SK_SK_NS1F_6thread17LinearCombinationISJ_Li1EffLNS1K_9ScaleType4KindE0ELNS_15FloatRoundStyleE2ESJ_EENS1_15EpilogueDefaultEEEEEvvEEEEvNT_6ParamsE --------------------------
	.section	.nv.constant0._ZN7cutlass13device_kernelINS_4gemm6kernel13GemmUniversalIN4cute5tupleIJiiiiEEENS1_10collective13CollectiveMmaINS1_34MainloopSm90TmaGmmaWarpSpecializedILi7ENS5_IJNS4_1CILi2EEESB_NSA_ILi1EEEEEENS1_35KernelTmaWarpSpecializedCooperativeEEENS5_IJNSA_ILi128EEESG_NSA_ILi64EEEEEENS_6half_tENS5_IJlSC_lEEESJ_SK_NS4_8TiledMMAINS4_8MMA_AtomIJNS4_4SM904GMMA26MMA_64x128x16_F32F16F16_SSILNSO_5MajorE0ELSQ_0ELNSO_7ScaleInE1ELSR_1EEEEEENS4_6LayoutINS5_IJSB_SC_SC_EEENS5_IJSC_NSA_ILi0EEESW_EEEEENS5_IJNS4_10UnderscoreESZ_SZ_EEEEENS4_23SM90_TMA_LOAD_MULTICASTENS4_14ComposedLayoutINS4_7SwizzleILi3ELi4ELi3EEENS4_18smem_ptr_flag_bitsILi16EEENSU_INS5_IJNSA_ILi8EEESH_EEENS5_IJSH_SC_EEEEEEEvNS4_8identityES12_S1C_vS1D_EENS_8epilogue10collective6detail29Sm90TmaWarpSpecializedAdapterINS1G_15DefaultEpilogueISJ_SK_SK_NS1F_6thread17LinearCombinationISJ_Li1EffLNS1K_9ScaleType4KindE0ELNS_15FloatRoundStyleE2ESJ_EENS1_15EpilogueDefaultEEEEEvvEEEEvNT_6ParamsE,"a",@progbits
	.sectionflags	@""
	.align	4
.nv.constant0._ZN7cutlass13device_kernelINS_4gemm6kernel13GemmUniversalIN4cute5tupleIJiiiiEEENS1_10collective13CollectiveMmaINS1_34MainloopSm90TmaGmmaWarpSpecializedILi7ENS5_IJNS4_1CILi2EEESB_NSA_ILi1EEEEEENS1_35KernelTmaWarpSpecializedCooperativeEEENS5_IJNSA_ILi128EEESG_NSA_ILi64EEEEEENS_6half_tENS5_IJlSC_lEEESJ_SK_NS4_8TiledMMAINS4_8MMA_AtomIJNS4_4SM904GMMA26MMA_64x128x16_F32F16F16_SSILNSO_5MajorE0ELSQ_0ELNSO_7ScaleInE1ELSR_1EEEEEENS4_6LayoutINS5_IJSB_SC_SC_EEENS5_IJSC_NSA_ILi0EEESW_EEEEENS5_IJNS4_10UnderscoreESZ_SZ_EEEEENS4_23SM90_TMA_LOAD_MULTICASTENS4_14ComposedLayoutINS4_7SwizzleILi3ELi4ELi3EEENS4_18smem_ptr_flag_bitsILi16EEENSU_INS5_IJNSA_ILi8EEESH_EEENS5_IJSH_SC_EEEEEEEvNS4_8identityES12_S1C_vS1D_EENS_8epilogue10collective6detail29Sm90TmaWarpSpecializedAdapterINS1G_15DefaultEpilogueISJ_SK_SK_NS1F_6thread17LinearCombinationISJ_Li1EffLNS1K_9ScaleType4KindE0ELNS_15FloatRoundStyleE2ESJ_EENS1_15EpilogueDefaultEEEEEvvEEEEvNT_6ParamsE:
	.zero		1664


//--------------------- SYMBOLS --------------------------

	.type		.nv.reservedSmem.offset0,@object
	.size		.nv.reservedSmem.offset0,0x4
	.type		__assertfail,@function
